	.target	sm_90a

	.elftype	@"ET_EXEC"


//--------------------- .note.nv.tkinfo           --------------------------
	.section	.note.nv.tkinfo,"",@"SHT_NOTE"
	.sectionflags	@"SHF_NOTE_NV_TKINFO"
	.tkinfo
        /*0018*/ 	.word	0x00000002
        /*0030*/ 	.string	""
        /*0030*/ 	.string	"ptxas"
        /*0030*/ 	.string	"Cuda compilation tools, release 13.0, V13.0.88"
        /*0030*/ 	.string	"Build cuda_13.0.r13.0/compiler.36424714_0"
        /*0030*/ 	.string	"-arch sm_90a -m 64 "



//--------------------- .note.nv.cuinfo           --------------------------
	.section	.note.nv.cuinfo,"",@"SHT_NOTE"
	.sectionflags	@"SHF_NOTE_NV_CUINFO"
        /*0018*/ 	.short	0x0002
        /*001a*/ 	.short	0x005a
        /*001c*/ 	.short	0x0082
	.zero		2


//--------------------- .nv.info                  --------------------------
	.section	.nv.info,"",@"SHT_CUDA_INFO"
	.align	4


	//----- nvinfo : EIATTR_REGCOUNT
	.align		4
        /*0000*/ 	.byte	0x04, 0x2f
        /*0002*/ 	.short	(.L_12 - .L_11)
	.align		4
.L_11:
        /*0004*/ 	.word	index@(_ZN7cutlass13device_kernelINS_4gemm6kernel13GemmUniversalIN4cute5tupleIJiiiiEEENS1_10collective13CollectiveMmaINS1_37MainloopSm90TmaGmmaWarpSpecializedFP8ILi28ENS5_IJNS4_1CILi8EEENSA_ILi1EEESC_EEENS1_32KernelTmaWarpSpecializedPingpongEEENS5_IJNSA_ILi64EEESG_SG_EEENS_12float_e4m3_tENS5_IJlSC_lEEESI_SJ_NS4_8TiledMMAINS4_8MMA_AtomIJNS4_4SM904GMMA30MMA_64x64x32_F32E4M3E4M3_SS_TNILNSN_7ScaleInE1ELSP_1EEEEEENS4_6LayoutINS5_IJSC_SC_SC_EEENS5_IJNSA_ILi0EEESU_SU_EEEEENS5_IJNS4_10UnderscoreESX_SX_EEEEENS4_13SM90_TMA_LOADENS4_14ComposedLayoutINS4_7SwizzleILi2ELi4ELi3EEENS4_18smem_ptr_flag_bitsILi8EEENSS_INS5_IJSB_SG_EEENS5_IJSG_SC_EEEEEEEvNS4_8identityENS4_23SM90_TMA_LOAD_MULTICASTES19_vS1A_EENS_8epilogue10collective6detail29Sm90TmaWarpSpecializedAdapterINS1E_15DefaultEpilogueISI_SJ_SJ_NS1D_6thread17LinearCombinationISI_Li1EffLNS1I_9ScaleType4KindE0ELNS_15FloatRoundStyleE2ESI_EENS1_15EpilogueDefaultEEEEEvvEEEEvNT_6ParamsE)
        /*0008*/ 	.word	0x000000a8


	//----- nvinfo : EIATTR_FRAME_SIZE
	.align		4
.L_12:
        /*000c*/ 	.byte	0x04, 0x11
        /*000e*/ 	.short	(.L_14 - .L_13)
	.align		4
.L_13:
        /*0010*/ 	.word	index@(_ZN7cutlass13device_kernelINS_4gemm6kernel13GemmUniversalIN4cute5tupleIJiiiiEEENS1_10collective13CollectiveMmaINS1_37MainloopSm90TmaGmmaWarpSpecializedFP8ILi28ENS5_IJNS4_1CILi8EEENSA_ILi1EEESC_EEENS1_32KernelTmaWarpSpecializedPingpongEEENS5_IJNSA_ILi64EEESG_SG_EEENS_12float_e4m3_tENS5_IJlSC_lEEESI_SJ_NS4_8TiledMMAINS4_8MMA_AtomIJNS4_4SM904GMMA30MMA_64x64x32_F32E4M3E4M3_SS_TNILNSN_7ScaleInE1ELSP_1EEEEEENS4_6LayoutINS5_IJSC_SC_SC_EEENS5_IJNSA_ILi0EEESU_SU_EEEEENS5_IJNS4_10UnderscoreESX_SX_EEEEENS4_13SM90_TMA_LOADENS4_14ComposedLayoutINS4_7SwizzleILi2ELi4ELi3EEENS4_18smem_ptr_flag_bitsILi8EEENSS_INS5_IJSB_SG_EEENS5_IJSG_SC_EEEEEEEvNS4_8identityENS4_23SM90_TMA_LOAD_MULTICASTES19_vS1A_EENS_8epilogue10collective6detail29Sm90TmaWarpSpecializedAdapterINS1E_15DefaultEpilogueISI_SJ_SJ_NS1D_6thread17LinearCombinationISI_Li1EffLNS1I_9ScaleType4KindE0ELNS_15FloatRoundStyleE2ESI_EENS1_15EpilogueDefaultEEEEEvvEEEEvNT_6ParamsE)
        /*0014*/ 	.word	0x00000000


	//----- nvinfo : EIATTR_MIN_STACK_SIZE
	.align		4
.L_14:
        /*0018*/ 	.byte	0x04, 0x12
        /*001a*/ 	.short	(.L_16 - .L_15)
	.align		4
.L_15:
        /*001c*/ 	.word	index@(_ZN7cutlass13device_kernelINS_4gemm6kernel13GemmUniversalIN4cute5tupleIJiiiiEEENS1_10collective13CollectiveMmaINS1_37MainloopSm90TmaGmmaWarpSpecializedFP8ILi28ENS5_IJNS4_1CILi8EEENSA_ILi1EEESC_EEENS1_32KernelTmaWarpSpecializedPingpongEEENS5_IJNSA_ILi64EEESG_SG_EEENS_12float_e4m3_tENS5_IJlSC_lEEESI_SJ_NS4_8TiledMMAINS4_8MMA_AtomIJNS4_4SM904GMMA30MMA_64x64x32_F32E4M3E4M3_SS_TNILNSN_7ScaleInE1ELSP_1EEEEEENS4_6LayoutINS5_IJSC_SC_SC_EEENS5_IJNSA_ILi0EEESU_SU_EEEEENS5_IJNS4_10UnderscoreESX_SX_EEEEENS4_13SM90_TMA_LOADENS4_14ComposedLayoutINS4_7SwizzleILi2ELi4ELi3EEENS4_18smem_ptr_flag_bitsILi8EEENSS_INS5_IJSB_SG_EEENS5_IJSG_SC_EEEEEEEvNS4_8identityENS4_23SM90_TMA_LOAD_MULTICASTES19_vS1A_EENS_8epilogue10collective6detail29Sm90TmaWarpSpecializedAdapterINS1E_15DefaultEpilogueISI_SJ_SJ_NS1D_6thread17LinearCombinationISI_Li1EffLNS1I_9ScaleType4KindE0ELNS_15FloatRoundStyleE2ESI_EENS1_15EpilogueDefaultEEEEEvvEEEEvNT_6ParamsE)
        /*0020*/ 	.word	0x00000000
.L_16:


//--------------------- .nv.compat                --------------------------
	.section	.nv.compat,"",@"SHT_CUDA_COMPAT_INFO"
	.align	4
        /*0000*/ 	.byte	0x02, 0x09, 0x01, 0x00, 0x02, 0x02, 0x04, 0x00, 0x02, 0x05, 0x05, 0x00, 0x03, 0x07, 0x01, 0x01
        /*0010*/ 	.byte	0x02, 0x03, 0x01, 0x00, 0x02, 0x06, 0x01, 0x00, 0x04, 0x0b, 0x08, 0x00, 0x00, 0x00, 0x00, 0x00
        /*0020*/ 	.byte	0x00, 0x00, 0x00, 0x00


//--------------------- .nv.info._ZN7cutlass13device_kernelINS_4gemm6kernel13GemmUniversalIN4cute5tupleIJiiiiEEENS1_10collective13CollectiveMmaINS1_37MainloopSm90TmaGmmaWarpSpecializedFP8ILi28ENS5_IJNS4_1CILi8EEENSA_ILi1EEESC_EEENS1_32KernelTmaWarpSpecializedPingpongEEENS5_IJNSA_ILi64EEESG_SG_EEENS_12float_e4m3_tENS5_IJlSC_lEEESI_SJ_NS4_8TiledMMAINS4_8MMA_AtomIJNS4_4SM904GMMA30MMA_64x64x32_F32E4M3E4M3_SS_TNILNSN_7ScaleInE1ELSP_1EEEEEENS4_6LayoutINS5_IJSC_SC_SC_EEENS5_IJNSA_ILi0EEESU_SU_EEEEENS5_IJNS4_10UnderscoreESX_SX_EEEEENS4_13SM90_TMA_LOADENS4_14ComposedLayoutINS4_7SwizzleILi2ELi4ELi3EEENS4_18smem_ptr_flag_bitsILi8EEENSS_INS5_IJSB_SG_EEENS5_IJSG_SC_EEEEEEEvNS4_8identityENS4_23SM90_TMA_LOAD_MULTICASTES19_vS1A_EENS_8epilogue10collective6detail29Sm90TmaWarpSpecializedAdapterINS1E_15DefaultEpilogueISI_SJ_SJ_NS1D_6thread17LinearCombinationISI_Li1EffLNS1I_9ScaleType4KindE0ELNS_15FloatRoundStyleE2ESI_EENS1_15EpilogueDefaultEEEEEvvEEEEvNT_6ParamsE --------------------------
	.section	.nv.info._ZN7cutlass13device_kernelINS_4gemm6kernel13GemmUniversalIN4cute5tupleIJiiiiEEENS1_10collective13CollectiveMmaINS1_37MainloopSm90TmaGmmaWarpSpecializedFP8ILi28ENS5_IJNS4_1CILi8EEENSA_ILi1EEESC_EEENS1_32KernelTmaWarpSpecializedPingpongEEENS5_IJNSA_ILi64EEESG_SG_EEENS_12float_e4m3_tENS5_IJlSC_lEEESI_SJ_NS4_8TiledMMAINS4_8MMA_AtomIJNS4_4SM904GMMA30MMA_64x64x32_F32E4M3E4M3_SS_TNILNSN_7ScaleInE1ELSP_1EEEEEENS4_6LayoutINS5_IJSC_SC_SC_EEENS5_IJNSA_ILi0EEESU_SU_EEEEENS5_IJNS4_10UnderscoreESX_SX_EEEEENS4_13SM90_TMA_LOADENS4_14ComposedLayoutINS4_7SwizzleILi2ELi4ELi3EEENS4_18smem_ptr_flag_bitsILi8EEENSS_INS5_IJSB_SG_EEENS5_IJSG_SC_EEEEEEEvNS4_8identityENS4_23SM90_TMA_LOAD_MULTICASTES19_vS1A_EENS_8epilogue10collective6detail29Sm90TmaWarpSpecializedAdapterINS1E_15DefaultEpilogueISI_SJ_SJ_NS1D_6thread17LinearCombinationISI_Li1EffLNS1I_9ScaleType4KindE0ELNS_15FloatRoundStyleE2ESI_EENS1_15EpilogueDefaultEEEEEvvEEEEvNT_6ParamsE,"",@"SHT_CUDA_INFO"
	.sectionflags	@""
	.align	4


	//----- nvinfo : EIATTR_CUDA_API_VERSION
	.align		4
        /*0000*/ 	.byte	0x04, 0x37
        /*0002*/ 	.short	(.L_18 - .L_17)
.L_17:
        /*0004*/ 	.word	0x00000082


	//----- nvinfo : EIATTR_KPARAM_INFO
	.align		4
.L_18:
        /*0008*/ 	.byte	0x04, 0x17
        /*000a*/ 	.short	(.L_20 - .L_19)
.L_19:
        /*000c*/ 	.word	0x00000000
        /*0010*/ 	.short	0x0000
        /*0012*/ 	.short	0x0070
        /*0014*/ 	.byte	0x00, 0xf0, 0x01, 0x10


	//----- nvinfo : EIATTR_SPARSE_MMA_MASK
	.align		4
.L_20:
        /*0018*/ 	.byte	0x03, 0x50
        /*001a*/ 	.short	0x0000


	//----- nvinfo : EIATTR_MAXREG_COUNT
	.align		4
        /*001c*/ 	.byte	0x03, 0x1b
        /*001e*/ 	.short	0x00a8


	//----- nvinfo : EIATTR_NUM_BARRIERS
	.align		4
        /*0020*/ 	.byte	0x02, 0x4c
        /*0022*/ 	.byte	0x01
	.zero		1


	//----- nvinfo : EIATTR_MERCURY_ISA_VERSION
	.align		4
        /*0024*/ 	.byte	0x03, 0x5f
        /*0026*/ 	.short	0x0101


	//----- nvinfo : EIATTR_INT_WARP_WIDE_INSTR_OFFSETS
	.align		4
        /*0028*/ 	.byte	0x04, 0x31
        /*002a*/ 	.short	(.L_22 - .L_21)


	//   ....[0]....
.L_21:
        /*002c*/ 	.word	0x00000880


	//   ....[1]....
        /*0030*/ 	.word	0x000008b0


	//   ....[2]....
        /*0034*/ 	.word	0x00000940


	//   ....[3]....
        /*0038*/ 	.word	0x00000a00


	//   ....[4]....
        /*003c*/ 	.word	0x00000a20


	//   ....[5]....
        /*0040*/ 	.word	0x00000a30


	//   ....[6]....
        /*0044*/ 	.word	0x00000ac0


	//   ....[7]....
        /*0048*/ 	.word	0x00000b10


	//   ....[8]....
        /*004c*/ 	.word	0x00002aa0


	//----- nvinfo : EIATTR_COOP_GROUP_MASK_REGIDS
	.align		4
.L_22:
        /*0050*/ 	.byte	0x04, 0x29
        /*0052*/ 	.short	(.L_24 - .L_23)


	//   ....[0]....
.L_23:
        /*0054*/ 	.word	0xffffffff


	//   ....[1]....
        /*0058*/ 	.word	0xffffffff


	//   ....[2]....
        /*005c*/ 	.word	0xffffffff


	//   ....[3]....
        /*0060*/ 	.word	0xffffffff


	//   ....[4]....
        /*0064*/ 	.word	0xffffffff


	//   ....[5]....
        /*0068*/ 	.word	0xffffffff


	//   ....[6]....
        /*006c*/ 	.word	0xffffffff


	//----- nvinfo : EIATTR_COOP_GROUP_INSTR_OFFSETS
	.align		4
.L_24:
        /*0070*/ 	.byte	0x04, 0x28
        /*0072*/ 	.short	(.L_26 - .L_25)


	//   ....[0]....
.L_25:
        /*0074*/ 	.word	0x00000060


	//   ....[1]....
        /*0078*/ 	.word	0x00000070


	//   ....[2]....
        /*007c*/ 	.word	0x00000130


	//   ....[3]....
        /*0080*/ 	.word	0x00000630


	//   ....[4]....
        /*0084*/ 	.word	0x00000670


	//   ....[5]....
        /*0088*/ 	.word	0x000008e0


	//   ....[6]....
        /*008c*/ 	.word	0x00000c80


	//----- nvinfo : EIATTR_REG_RECONFIG
	.align		4
.L_26:
        /*0090*/ 	.byte	0x01, 0x54
	.zero		2


	//----- nvinfo : EIATTR_MBARRIER_INSTR_OFFSETS
	.align		4
        /*0094*/ 	.byte	0x04, 0x39
        /*0096*/ 	.short	(.L_28 - .L_27)


	//   ....[0]....
.L_27:
        /*0098*/ 	.word	0x00000280
        /*009c*/ 	.word	0x000000ff
        /*00a0*/ 	.word	0x00000000
        /*00a4*/ 	.short	0x0100
        /*00a6*/ 	.byte	0x08
	.zero		1


	//   ....[1]....
        /*00a8*/ 	.word	0x00000290
        /*00ac*/ 	.word	0x000000ff
        /*00b0*/ 	.word	0x000000e0
        /*00b4*/ 	.short	0x0100
        /*00b6*/ 	.byte	0x08
	.zero		1


	//   ....[2]....
        /*00b8*/ 	.word	0x000002a0
        /*00bc*/ 	.word	0x000000ff
        /*00c0*/ 	.word	0x00000008
        /*00c4*/ 	.short	0x0100
        /*00c6*/ 	.byte	0x08
	.zero		1


	//   ....[3]....
        /*00c8*/ 	.word	0x000002b0
        /*00cc*/ 	.word	0x000000ff
        /*00d0*/ 	.word	0x000000e8
        /*00d4*/ 	.short	0x0100
        /*00d6*/ 	.byte	0x08
	.zero		1


	//   ....[4]....
        /*00d8*/ 	.word	0x000002c0
        /*00dc*/ 	.word	0x000000ff
        /*00e0*/ 	.word	0x00000010
        /*00e4*/ 	.short	0x0100
        /*00e6*/ 	.byte	0x08
	.zero		1


	//   ....[5]....
        /*00e8*/ 	.word	0x000002d0
        /*00ec*/ 	.word	0x000000ff
        /*00f0*/ 	.word	0x000000f0
        /*00f4*/ 	.short	0x0100
        /*00f6*/ 	.byte	0x08
	.zero		1


	//   ....[6]....
        /*00f8*/ 	.word	0x000002e0
        /*00fc*/ 	.word	0x000000ff
        /*0100*/ 	.word	0x00000018
        /*0104*/ 	.short	0x0100
        /*0106*/ 	.byte	0x08
	.zero		1


	//   ....[7]....
        /*0108*/ 	.word	0x000002f0
        /*010c*/ 	.word	0x000000ff
        /*0110*/ 	.word	0x000000f8
        /*0114*/ 	.short	0x0100
        /*0116*/ 	.byte	0x08
	.zero		1


	//   ....[8]....
        /*0118*/ 	.word	0x00000300
        /*011c*/ 	.word	0x000000ff
        /*0120*/ 	.word	0x00000020
        /*0124*/ 	.short	0x0100
        /*0126*/ 	.byte	0x08
	.zero		1


	//   ....[9]....
        /*0128*/ 	.word	0x00000310
        /*012c*/ 	.word	0x000000ff
        /*0130*/ 	.word	0x00000100
        /*0134*/ 	.short	0x0100
        /*0136*/ 	.byte	0x08
	.zero		1


	//   ....[10]....
        /*0138*/ 	.word	0x00000320
        /*013c*/ 	.word	0x000000ff
        /*0140*/ 	.word	0x00000028
        /*0144*/ 	.short	0x0100
        /*0146*/ 	.byte	0x08
	.zero		1


	//   ....[11]....
        /*0148*/ 	.word	0x00000330
        /*014c*/ 	.word	0x000000ff
        /*0150*/ 	.word	0x00000108
        /*0154*/ 	.short	0x0100
        /*0156*/ 	.byte	0x08
	.zero		1


	//   ....[12]....
        /*0158*/ 	.word	0x00000340
        /*015c*/ 	.word	0x000000ff
        /*0160*/ 	.word	0x00000030
        /*0164*/ 	.short	0x0100
        /*0166*/ 	.byte	0x08
	.zero		1


	//   ....[13]....
        /*0168*/ 	.word	0x00000350
        /*016c*/ 	.word	0x000000ff
        /*0170*/ 	.word	0x00000110
        /*0174*/ 	.short	0x0100
        /*0176*/ 	.byte	0x08
	.zero		1


	//   ....[14]....
        /*0178*/ 	.word	0x00000360
        /*017c*/ 	.word	0x000000ff
        /*0180*/ 	.word	0x00000038
        /*0184*/ 	.short	0x0100
        /*0186*/ 	.byte	0x08
	.zero		1


	//   ....[15]....
        /*0188*/ 	.word	0x00000370
        /*018c*/ 	.word	0x000000ff
        /*0190*/ 	.word	0x00000118
        /*0194*/ 	.short	0x0100
        /*0196*/ 	.byte	0x08
	.zero		1


	//   ....[16]....
        /*0198*/ 	.word	0x00000380
        /*019c*/ 	.word	0x000000ff
        /*01a0*/ 	.word	0x00000040
        /*01a4*/ 	.short	0x0100
        /*01a6*/ 	.byte	0x08
	.zero		1


	//   ....[17]....
        /*01a8*/ 	.word	0x00000390
        /*01ac*/ 	.word	0x000000ff
        /*01b0*/ 	.word	0x00000120
        /*01b4*/ 	.short	0x0100
        /*01b6*/ 	.byte	0x08
	.zero		1


	//   ....[18]....
        /*01b8*/ 	.word	0x000003a0
        /*01bc*/ 	.word	0x000000ff
        /*01c0*/ 	.word	0x00000048
        /*01c4*/ 	.short	0x0100
        /*01c6*/ 	.byte	0x08
	.zero		1


	//   ....[19]....
        /*01c8*/ 	.word	0x000003b0
        /*01cc*/ 	.word	0x000000ff
        /*01d0*/ 	.word	0x00000128
        /*01d4*/ 	.short	0x0100
        /*01d6*/ 	.byte	0x08
	.zero		1


	//   ....[20]....
        /*01d8*/ 	.word	0x000003c0
        /*01dc*/ 	.word	0x000000ff
        /*01e0*/ 	.word	0x00000050
        /*01e4*/ 	.short	0x0100
        /*01e6*/ 	.byte	0x08
	.zero		1


	//   ....[21]....
        /*01e8*/ 	.word	0x000003d0
        /*01ec*/ 	.word	0x000000ff
        /*01f0*/ 	.word	0x00000130
        /*01f4*/ 	.short	0x0100
        /*01f6*/ 	.byte	0x08
	.zero		1


	//   ....[22]....
        /*01f8*/ 	.word	0x000003e0
        /*01fc*/ 	.word	0x000000ff
        /*0200*/ 	.word	0x00000058
        /*0204*/ 	.short	0x0100
        /*0206*/ 	.byte	0x08
	.zero		1


	//   ....[23]....
        /*0208*/ 	.word	0x000003f0
        /*020c*/ 	.word	0x000000ff
        /*0210*/ 	.word	0x00000138
        /*0214*/ 	.short	0x0100
        /*0216*/ 	.byte	0x08
	.zero		1


	//   ....[24]....
        /*0218*/ 	.word	0x00000400
        /*021c*/ 	.word	0x000000ff
        /*0220*/ 	.word	0x00000060
        /*0224*/ 	.short	0x0100
        /*0226*/ 	.byte	0x08
	.zero		1


	//   ....[25]....
        /*0228*/ 	.word	0x00000410
        /*022c*/ 	.word	0x000000ff
        /*0230*/ 	.word	0x00000140
        /*0234*/ 	.short	0x0100
        /*0236*/ 	.byte	0x08
	.zero		1


	//   ....[26]....
        /*0238*/ 	.word	0x00000420
        /*023c*/ 	.word	0x000000ff
        /*0240*/ 	.word	0x00000068
        /*0244*/ 	.short	0x0100
        /*0246*/ 	.byte	0x08
	.zero		1


	//   ....[27]....
        /*0248*/ 	.word	0x00000430
        /*024c*/ 	.word	0x000000ff
        /*0250*/ 	.word	0x00000148
        /*0254*/ 	.short	0x0100
        /*0256*/ 	.byte	0x08
	.zero		1


	//   ....[28]....
        /*0258*/ 	.word	0x00000440
        /*025c*/ 	.word	0x000000ff
        /*0260*/ 	.word	0x00000070
        /*0264*/ 	.short	0x0100
        /*0266*/ 	.byte	0x08
	.zero		1


	//   ....[29]....
        /*0268*/ 	.word	0x00000450
        /*026c*/ 	.word	0x000000ff
        /*0270*/ 	.word	0x00000150
        /*0274*/ 	.short	0x0100
        /*0276*/ 	.byte	0x08
	.zero		1


	//   ....[30]....
        /*0278*/ 	.word	0x00000460
        /*027c*/ 	.word	0x000000ff
        /*0280*/ 	.word	0x00000078
        /*0284*/ 	.short	0x0100
        /*0286*/ 	.byte	0x08
	.zero		1


	//   ....[31]....
        /*0288*/ 	.word	0x00000470
        /*028c*/ 	.word	0x000000ff
        /*0290*/ 	.word	0x00000158
        /*0294*/ 	.short	0x0100
        /*0296*/ 	.byte	0x08
	.zero		1


	//   ....[32]....
        /*0298*/ 	.word	0x00000480
        /*029c*/ 	.word	0x000000ff
        /*02a0*/ 	.word	0x00000080
        /*02a4*/ 	.short	0x0100
        /*02a6*/ 	.byte	0x08
	.zero		1


	//   ....[33]....
        /*02a8*/ 	.word	0x00000490
        /*02ac*/ 	.word	0x000000ff
        /*02b0*/ 	.word	0x00000160
        /*02b4*/ 	.short	0x0100
        /*02b6*/ 	.byte	0x08
	.zero		1


	//   ....[34]....
        /*02b8*/ 	.word	0x000004a0
        /*02bc*/ 	.word	0x000000ff
        /*02c0*/ 	.word	0x00000088
        /*02c4*/ 	.short	0x0100
        /*02c6*/ 	.byte	0x08
	.zero		1


	//   ....[35]....
        /*02c8*/ 	.word	0x000004b0
        /*02cc*/ 	.word	0x000000ff
        /*02d0*/ 	.word	0x00000168
        /*02d4*/ 	.short	0x0100
        /*02d6*/ 	.byte	0x08
	.zero		1


	//   ....[36]....
        /*02d8*/ 	.word	0x000004c0
        /*02dc*/ 	.word	0x000000ff
        /*02e0*/ 	.word	0x00000090
        /*02e4*/ 	.short	0x0100
        /*02e6*/ 	.byte	0x08
	.zero		1


	//   ....[37]....
        /*02e8*/ 	.word	0x000004d0
        /*02ec*/ 	.word	0x000000ff
        /*02f0*/ 	.word	0x00000170
        /*02f4*/ 	.short	0x0100
        /*02f6*/ 	.byte	0x08
	.zero		1


	//   ....[38]....
        /*02f8*/ 	.word	0x000004e0
        /*02fc*/ 	.word	0x000000ff
        /*0300*/ 	.word	0x00000098
        /*0304*/ 	.short	0x0100
        /*0306*/ 	.byte	0x08
	.zero		1


	//   ....[39]....
        /*0308*/ 	.word	0x000004f0
        /*030c*/ 	.word	0x000000ff
        /*0310*/ 	.word	0x00000178
        /*0314*/ 	.short	0x0100
        /*0316*/ 	.byte	0x08
	.zero		1


	//   ....[40]....
        /*0318*/ 	.word	0x00000500
        /*031c*/ 	.word	0x000000ff
        /*0320*/ 	.word	0x000000a0
        /*0324*/ 	.short	0x0100
        /*0326*/ 	.byte	0x08
	.zero		1


	//   ....[41]....
        /*0328*/ 	.word	0x00000510
        /*032c*/ 	.word	0x000000ff
        /*0330*/ 	.word	0x00000180
        /*0334*/ 	.short	0x0100
        /*0336*/ 	.byte	0x08
	.zero		1


	//   ....[42]....
        /*0338*/ 	.word	0x00000520
        /*033c*/ 	.word	0x000000ff
        /*0340*/ 	.word	0x000000a8
        /*0344*/ 	.short	0x0100
        /*0346*/ 	.byte	0x08
	.zero		1


	//   ....[43]....
        /*0348*/ 	.word	0x00000530
        /*034c*/ 	.word	0x000000ff
        /*0350*/ 	.word	0x00000188
        /*0354*/ 	.short	0x0100
        /*0356*/ 	.byte	0x08
	.zero		1


	//   ....[44]....
        /*0358*/ 	.word	0x00000540
        /*035c*/ 	.word	0x000000ff
        /*0360*/ 	.word	0x000000b0
        /*0364*/ 	.short	0x0100
        /*0366*/ 	.byte	0x08
	.zero		1


	//   ....[45]....
        /*0368*/ 	.word	0x00000550
        /*036c*/ 	.word	0x000000ff
        /*0370*/ 	.word	0x00000190
        /*0374*/ 	.short	0x0100
        /*0376*/ 	.byte	0x08
	.zero		1


	//   ....[46]....
        /*0378*/ 	.word	0x00000560
        /*037c*/ 	.word	0x000000ff
        /*0380*/ 	.word	0x000000b8
        /*0384*/ 	.short	0x0100
        /*0386*/ 	.byte	0x08
	.zero		1


	//   ....[47]....
        /*0388*/ 	.word	0x00000570
        /*038c*/ 	.word	0x000000ff
        /*0390*/ 	.word	0x00000198
        /*0394*/ 	.short	0x0100
        /*0396*/ 	.byte	0x08
	.zero		1


	//   ....[48]....
        /*0398*/ 	.word	0x00000580
        /*039c*/ 	.word	0x000000ff
        /*03a0*/ 	.word	0x000000c0
        /*03a4*/ 	.short	0x0100
        /*03a6*/ 	.byte	0x08
	.zero		1


	//   ....[49]....
        /*03a8*/ 	.word	0x00000590
        /*03ac*/ 	.word	0x000000ff
        /*03b0*/ 	.word	0x000001a0
        /*03b4*/ 	.short	0x0100
        /*03b6*/ 	.byte	0x08
	.zero		1


	//   ....[50]....
        /*03b8*/ 	.word	0x000005a0
        /*03bc*/ 	.word	0x000000ff
        /*03c0*/ 	.word	0x000000c8
        /*03c4*/ 	.short	0x0100
        /*03c6*/ 	.byte	0x08
	.zero		1


	//   ....[51]....
        /*03c8*/ 	.word	0x000005b0
        /*03cc*/ 	.word	0x000000ff
        /*03d0*/ 	.word	0x000001a8
        /*03d4*/ 	.short	0x0100
        /*03d6*/ 	.byte	0x08
	.zero		1


	//   ....[52]....
        /*03d8*/ 	.word	0x000005c0
        /*03dc*/ 	.word	0x000000ff
        /*03e0*/ 	.word	0x000000d0
        /*03e4*/ 	.short	0x0100
        /*03e6*/ 	.byte	0x08
	.zero		1


	//   ....[53]....
        /*03e8*/ 	.word	0x000005d0
        /*03ec*/ 	.word	0x000000ff
        /*03f0*/ 	.word	0x000001b0
        /*03f4*/ 	.short	0x0100
        /*03f6*/ 	.byte	0x08
	.zero		1


	//   ....[54]....
        /*03f8*/ 	.word	0x000005e0
        /*03fc*/ 	.word	0x000000ff
        /*0400*/ 	.word	0x000000d8
        /*0404*/ 	.short	0x0100
        /*0406*/ 	.byte	0x08
	.zero		1


	//   ....[55]....
        /*0408*/ 	.word	0x000005f0
        /*040c*/ 	.word	0x000000ff
        /*0410*/ 	.word	0x000001b8
        /*0414*/ 	.short	0x0100
        /*0416*/ 	.byte	0x08
	.zero		1


	//   ....[56]....
        /*0418*/ 	.word	0x00000b50
        /*041c*/ 	.word	0x000000ff
        /*0420*/ 	.word	0x000001f0
        /*0424*/ 	.short	0x0100
        /*0426*/ 	.byte	0x08
	.zero		1


	//   ....[57]....
        /*0428*/ 	.word	0x00000be0
        /*042c*/ 	.word	0x000000ff
        /*0430*/ 	.word	0x000001f8
        /*0434*/ 	.short	0x0100
        /*0436*/ 	.byte	0x08
	.zero		1


	//   ....[58]....
        /*0438*/ 	.word	0x00000c00
        /*043c*/ 	.word	0x000000ff
        /*0440*/ 	.word	0x000001d0
        /*0444*/ 	.short	0x0100
        /*0446*/ 	.byte	0x09
	.zero		1


	//   ....[59]....
        /*0448*/ 	.word	0x00000c10
        /*044c*/ 	.word	0x000000ff
        /*0450*/ 	.word	0x000001d8
        /*0454*/ 	.short	0x0100
        /*0456*/ 	.byte	0x09
	.zero		1


	//   ....[60]....
        /*0458*/ 	.word	0x00000c20
        /*045c*/ 	.word	0x000000ff
        /*0460*/ 	.word	0x000001e0
        /*0464*/ 	.short	0x0100
        /*0466*/ 	.byte	0x09
	.zero		1


	//   ....[61]....
        /*0468*/ 	.word	0x00000c30
        /*046c*/ 	.word	0x000000ff
        /*0470*/ 	.word	0x000001e8
        /*0474*/ 	.short	0x0100
        /*0476*/ 	.byte	0x09
	.zero		1


	//   ....[62]....
        /*0478*/ 	.word	0x00001a10
        /*047c*/ 	.word	0x000000ff
        /*0480*/ 	.word	0xfffffff8
        /*0484*/ 	.short	0x010a
        /*0486*/ 	.byte	0x0f
	.zero		1


	//   ....[63]....
        /*0488*/ 	.word	0x00001ce0
        /*048c*/ 	.word	0x000000ff
        /*0490*/ 	.word	0x00000000
        /*0494*/ 	.short	0x010a
        /*0496*/ 	.byte	0x06
	.zero		1


	//   ....[64]....
        /*0498*/ 	.word	0x00001d20
        /*049c*/ 	.word	0x000000ff
        /*04a0*/ 	.word	0x00000000
        /*04a4*/ 	.short	0x010a
        /*04a6*/ 	.byte	0x06
	.zero		1


	//   ....[65]....
        /*04a8*/ 	.word	0x00002290
        /*04ac*/ 	.word	0x000000ff
        /*04b0*/ 	.word	0x00000000
        /*04b4*/ 	.short	0x010a
        /*04b6*/ 	.byte	0x09
	.zero		1


	//   ....[66]....
        /*04b8*/ 	.word	0x000022d0
        /*04bc*/ 	.word	0x000000ff
        /*04c0*/ 	.word	0x00000000
        /*04c4*/ 	.short	0x010a
        /*04c6*/ 	.byte	0x09
	.zero		1


	//   ....[67]....
        /*04c8*/ 	.word	0x000026b0
        /*04cc*/ 	.word	0x00000013
        /*04d0*/ 	.word	0x00000000
        /*04d4*/ 	.short	0x0101
        /*04d6*/ 	.byte	0x3f
	.zero		1


	//   ....[68]....
        /*04d8*/ 	.word	0x00002a30
        /*04dc*/ 	.word	0x00000011
        /*04e0*/ 	.word	0x00000000
        /*04e4*/ 	.short	0x0101
        /*04e6*/ 	.byte	0x17
	.zero		1


	//   ....[69]....
        /*04e8*/ 	.word	0x00002b40
        /*04ec*/ 	.word	0x00000011
        /*04f0*/ 	.word	0x00000000
        /*04f4*/ 	.short	0x0101
        /*04f6*/ 	.byte	0x3f
	.zero		1


	//   ....[70]....
        /*04f8*/ 	.word	0x00002c00
        /*04fc*/ 	.word	0x000000ff
        /*0500*/ 	.word	0x00000008
        /*0504*/ 	.short	0x010a
        /*0506*/ 	.byte	0x0f
	.zero		1


	//   ....[71]....
        /*0508*/ 	.word	0x00005460
        /*050c*/ 	.word	0x00000004
        /*0510*/ 	.word	0x00000000
        /*0514*/ 	.short	0x0101
        /*0516*/ 	.byte	0x17
	.zero		1


	//   ....[72]....
        /*0518*/ 	.word	0x00005d80
        /*051c*/ 	.word	0x00000013
        /*0520*/ 	.word	0x000000e0
        /*0524*/ 	.short	0x010a
        /*0526*/ 	.byte	0x3f
	.zero		1


	//   ....[73]....
        /*0528*/ 	.word	0x00006130
        /*052c*/ 	.word	0x00000004
        /*0530*/ 	.word	0x000001f8
        /*0534*/ 	.short	0x0101
        /*0536*/ 	.byte	0x3f
	.zero		1


	//   ....[74]....
        /*0538*/ 	.word	0x00006860
        /*053c*/ 	.word	0x00000005
        /*0540*/ 	.word	0x00000000
        /*0544*/ 	.short	0x010a
        /*0546*/ 	.byte	0x3f
	.zero		1


	//   ....[75]....
        /*0548*/ 	.word	0x000068e0
        /*054c*/ 	.word	0x00000007
        /*0550*/ 	.word	0x00000000
        /*0554*/ 	.short	0x010a
        /*0556*/ 	.byte	0x3f
	.zero		1


	//   ....[76]....
        /*0558*/ 	.word	0x00006970
        /*055c*/ 	.word	0x00000006
        /*0560*/ 	.word	0x00000000
        /*0564*/ 	.short	0x010a
        /*0566*/ 	.byte	0x3f
	.zero		1


	//   ....[77]....
        /*0568*/ 	.word	0x00006a00
        /*056c*/ 	.word	0x00000007
        /*0570*/ 	.word	0x00000000
        /*0574*/ 	.short	0x010a
        /*0576*/ 	.byte	0x3f
	.zero		1


	//   ....[78]....
        /*0578*/ 	.word	0x00006a90
        /*057c*/ 	.word	0x00000006
        /*0580*/ 	.word	0x00000000
        /*0584*/ 	.short	0x010a
        /*0586*/ 	.byte	0x3f
	.zero		1


	//   ....[79]....
        /*0588*/ 	.word	0x00006b20
        /*058c*/ 	.word	0x00000007
        /*0590*/ 	.word	0x00000000
        /*0594*/ 	.short	0x010a
        /*0596*/ 	.byte	0x3f
	.zero		1


	//   ....[80]....
        /*0598*/ 	.word	0x00006bb0
        /*059c*/ 	.word	0x00000006
        /*05a0*/ 	.word	0x00000000
        /*05a4*/ 	.short	0x010a
        /*05a6*/ 	.byte	0x3f
	.zero		1


	//   ....[81]....
        /*05a8*/ 	.word	0x00006c40
        /*05ac*/ 	.word	0x00000007
        /*05b0*/ 	.word	0x00000000
        /*05b4*/ 	.short	0x010a
        /*05b6*/ 	.byte	0x3f
	.zero		1


	//   ....[82]....
        /*05b8*/ 	.word	0x00006cd0
        /*05bc*/ 	.word	0x00000006
        /*05c0*/ 	.word	0x00000000
        /*05c4*/ 	.short	0x010a
        /*05c6*/ 	.byte	0x3f
	.zero		1


	//   ....[83]....
        /*05c8*/ 	.word	0x00006d60
        /*05cc*/ 	.word	0x00000007
        /*05d0*/ 	.word	0x00000000
        /*05d4*/ 	.short	0x010a
        /*05d6*/ 	.byte	0x3f
	.zero		1


	//   ....[84]....
        /*05d8*/ 	.word	0x00006df0
        /*05dc*/ 	.word	0x00000006
        /*05e0*/ 	.word	0x00000000
        /*05e4*/ 	.short	0x010a
        /*05e6*/ 	.byte	0x3f
	.zero		1


	//   ....[85]....
        /*05e8*/ 	.word	0x00006e80
        /*05ec*/ 	.word	0x00000007
        /*05f0*/ 	.word	0x00000000
        /*05f4*/ 	.short	0x010a
        /*05f6*/ 	.byte	0x3f
	.zero		1


	//   ....[86]....
        /*05f8*/ 	.word	0x00006f10
        /*05fc*/ 	.word	0x00000006
        /*0600*/ 	.word	0x00000000
        /*0604*/ 	.short	0x010a
        /*0606*/ 	.byte	0x3f
	.zero		1


	//   ....[87]....
        /*0608*/ 	.word	0x00006fa0
        /*060c*/ 	.word	0x00000007
        /*0610*/ 	.word	0x00000000
        /*0614*/ 	.short	0x010a
        /*0616*/ 	.byte	0x3f
	.zero		1


	//   ....[88]....
        /*0618*/ 	.word	0x00007030
        /*061c*/ 	.word	0x00000006
        /*0620*/ 	.word	0x00000000
        /*0624*/ 	.short	0x010a
        /*0626*/ 	.byte	0x3f
	.zero		1


	//   ....[89]....
        /*0628*/ 	.word	0x000070c0
        /*062c*/ 	.word	0x00000007
        /*0630*/ 	.word	0x00000000
        /*0634*/ 	.short	0x010a
        /*0636*/ 	.byte	0x3f
	.zero		1


	//   ....[90]....
        /*0638*/ 	.word	0x00007150
        /*063c*/ 	.word	0x00000006
        /*0640*/ 	.word	0x00000000
        /*0644*/ 	.short	0x010a
        /*0646*/ 	.byte	0x3f
	.zero		1


	//   ....[91]....
        /*0648*/ 	.word	0x000071e0
        /*064c*/ 	.word	0x00000007
        /*0650*/ 	.word	0x00000000
        /*0654*/ 	.short	0x010a
        /*0656*/ 	.byte	0x3f
	.zero		1


	//   ....[92]....
        /*0658*/ 	.word	0x00007270
        /*065c*/ 	.word	0x00000006
        /*0660*/ 	.word	0x00000000
        /*0664*/ 	.short	0x010a
        /*0666*/ 	.byte	0x3f
	.zero		1


	//   ....[93]....
        /*0668*/ 	.word	0x00007300
        /*066c*/ 	.word	0x00000007
        /*0670*/ 	.word	0x00000000
        /*0674*/ 	.short	0x010a
        /*0676*/ 	.byte	0x3f
	.zero		1


	//   ....[94]....
        /*0678*/ 	.word	0x00007390
        /*067c*/ 	.word	0x00000006
        /*0680*/ 	.word	0x00000000
        /*0684*/ 	.short	0x010a
        /*0686*/ 	.byte	0x3f
	.zero		1


	//   ....[95]....
        /*0688*/ 	.word	0x00007420
        /*068c*/ 	.word	0x00000007
        /*0690*/ 	.word	0x00000000
        /*0694*/ 	.short	0x010a
        /*0696*/ 	.byte	0x3f
	.zero		1


	//   ....[96]....
        /*0698*/ 	.word	0x000074b0
        /*069c*/ 	.word	0x00000006
        /*06a0*/ 	.word	0x00000000
        /*06a4*/ 	.short	0x010a
        /*06a6*/ 	.byte	0x3f
	.zero		1


	//   ....[97]....
        /*06a8*/ 	.word	0x00007540
        /*06ac*/ 	.word	0x00000007
        /*06b0*/ 	.word	0x00000000
        /*06b4*/ 	.short	0x010a
        /*06b6*/ 	.byte	0x3f
	.zero		1


	//   ....[98]....
        /*06b8*/ 	.word	0x000075d0
        /*06bc*/ 	.word	0x00000006
        /*06c0*/ 	.word	0x00000000
        /*06c4*/ 	.short	0x010a
        /*06c6*/ 	.byte	0x3f
	.zero		1


	//   ....[99]....
        /*06c8*/ 	.word	0x00007660
        /*06cc*/ 	.word	0x00000007
        /*06d0*/ 	.word	0x00000000
        /*06d4*/ 	.short	0x010a
        /*06d6*/ 	.byte	0x3f
	.zero		1


	//   ....[100]....
        /*06d8*/ 	.word	0x000076f0
        /*06dc*/ 	.word	0x00000006
        /*06e0*/ 	.word	0x00000000
        /*06e4*/ 	.short	0x010a
        /*06e6*/ 	.byte	0x3f
	.zero		1


	//   ....[101]....
        /*06e8*/ 	.word	0x00007780
        /*06ec*/ 	.word	0x00000003
        /*06f0*/ 	.word	0x00000000
        /*06f4*/ 	.short	0x010a
        /*06f6*/ 	.byte	0x3f
	.zero		1


	//   ....[102]....
        /*06f8*/ 	.word	0x000077f0
        /*06fc*/ 	.word	0x00000011
        /*0700*/ 	.word	0xfffffff8
        /*0704*/ 	.short	0x010a
        /*0706*/ 	.byte	0x3f
	.zero		1


	//   ....[103]....
        /*0708*/ 	.word	0x00007850
        /*070c*/ 	.word	0x00000011
        /*0710*/ 	.word	0x00000000
        /*0714*/ 	.short	0x010a
        /*0716*/ 	.byte	0x3f
	.zero		1


	//   ....[104]....
        /*0718*/ 	.word	0x000078b0
        /*071c*/ 	.word	0x00000013
        /*0720*/ 	.word	0x00000000
        /*0724*/ 	.short	0x010a
        /*0726*/ 	.byte	0x3f
	.zero		1


	//   ....[105]....
        /*0728*/ 	.word	0x00007910
        /*072c*/ 	.word	0x00000011
        /*0730*/ 	.word	0x00000008
        /*0734*/ 	.short	0x010a
        /*0736*/ 	.byte	0x3f
	.zero		1


	//   ....[106]....
        /*0738*/ 	.word	0x000079e0
        /*073c*/ 	.word	0x00000013
        /*0740*/ 	.word	0x000000e0
        /*0744*/ 	.short	0x010a
        /*0746*/ 	.byte	0x3f
	.zero		1


	//   ....[107]....
        /*0748*/ 	.word	0x00007ac0
        /*074c*/ 	.word	0x00000005
        /*0750*/ 	.word	0x00000000
        /*0754*/ 	.short	0x010a
        /*0756*/ 	.byte	0x3f
	.zero		1


	//   ....[108]....
        /*0758*/ 	.word	0x00007b10
        /*075c*/ 	.word	0x00000007
        /*0760*/ 	.word	0x00000000
        /*0764*/ 	.short	0x010a
        /*0766*/ 	.byte	0x3f
	.zero		1


	//   ....[109]....
        /*0768*/ 	.word	0x00007b60
        /*076c*/ 	.word	0x00000006
        /*0770*/ 	.word	0x00000000
        /*0774*/ 	.short	0x010a
        /*0776*/ 	.byte	0x3f
	.zero		1


	//   ....[110]....
        /*0778*/ 	.word	0x00007bb0
        /*077c*/ 	.word	0x00000007
        /*0780*/ 	.word	0x00000000
        /*0784*/ 	.short	0x010a
        /*0786*/ 	.byte	0x3f
	.zero		1


	//   ....[111]....
        /*0788*/ 	.word	0x00007c00
        /*078c*/ 	.word	0x00000006
        /*0790*/ 	.word	0x00000000
        /*0794*/ 	.short	0x010a
        /*0796*/ 	.byte	0x3f
	.zero		1


	//   ....[112]....
        /*0798*/ 	.word	0x00007c50
        /*079c*/ 	.word	0x00000007
        /*07a0*/ 	.word	0x00000000
        /*07a4*/ 	.short	0x010a
        /*07a6*/ 	.byte	0x3f
	.zero		1


	//   ....[113]....
        /*07a8*/ 	.word	0x00007ca0
        /*07ac*/ 	.word	0x00000006
        /*07b0*/ 	.word	0x00000000
        /*07b4*/ 	.short	0x010a
        /*07b6*/ 	.byte	0x3f
	.zero		1


	//   ....[114]....
        /*07b8*/ 	.word	0x00007cf0
        /*07bc*/ 	.word	0x00000007
        /*07c0*/ 	.word	0x00000000
        /*07c4*/ 	.short	0x010a
        /*07c6*/ 	.byte	0x3f
	.zero		1


	//   ....[115]....
        /*07c8*/ 	.word	0x00007d40
        /*07cc*/ 	.word	0x00000006
        /*07d0*/ 	.word	0x00000000
        /*07d4*/ 	.short	0x010a
        /*07d6*/ 	.byte	0x3f
	.zero		1


	//   ....[116]....
        /*07d8*/ 	.word	0x00007d90
        /*07dc*/ 	.word	0x00000007
        /*07e0*/ 	.word	0x00000000
        /*07e4*/ 	.short	0x010a
        /*07e6*/ 	.byte	0x3f
	.zero		1


	//   ....[117]....
        /*07e8*/ 	.word	0x00007de0
        /*07ec*/ 	.word	0x00000006
        /*07f0*/ 	.word	0x00000000
        /*07f4*/ 	.short	0x010a
        /*07f6*/ 	.byte	0x3f
	.zero		1


	//   ....[118]....
        /*07f8*/ 	.word	0x00007e30
        /*07fc*/ 	.word	0x00000007
        /*0800*/ 	.word	0x00000000
        /*0804*/ 	.short	0x010a
        /*0806*/ 	.byte	0x3f
	.zero		1


	//   ....[119]....
        /*0808*/ 	.word	0x00007e80
        /*080c*/ 	.word	0x00000006
        /*0810*/ 	.word	0x00000000
        /*0814*/ 	.short	0x010a
        /*0816*/ 	.byte	0x3f
	.zero		1


	//   ....[120]....
        /*0818*/ 	.word	0x00007ed0
        /*081c*/ 	.word	0x00000007
        /*0820*/ 	.word	0x00000000
        /*0824*/ 	.short	0x010a
        /*0826*/ 	.byte	0x3f
	.zero		1


	//   ....[121]....
        /*0828*/ 	.word	0x00007f20
        /*082c*/ 	.word	0x00000006
        /*0830*/ 	.word	0x00000000
        /*0834*/ 	.short	0x010a
        /*0836*/ 	.byte	0x3f
	.zero		1


	//   ....[122]....
        /*0838*/ 	.word	0x00007f70
        /*083c*/ 	.word	0x00000007
        /*0840*/ 	.word	0x00000000
        /*0844*/ 	.short	0x010a
        /*0846*/ 	.byte	0x3f
	.zero		1


	//   ....[123]....
        /*0848*/ 	.word	0x00007fc0
        /*084c*/ 	.word	0x00000006
        /*0850*/ 	.word	0x00000000
        /*0854*/ 	.short	0x010a
        /*0856*/ 	.byte	0x3f
	.zero		1


	//   ....[124]....
        /*0858*/ 	.word	0x00008010
        /*085c*/ 	.word	0x00000007
        /*0860*/ 	.word	0x00000000
        /*0864*/ 	.short	0x010a
        /*0866*/ 	.byte	0x3f
	.zero		1


	//   ....[125]....
        /*0868*/ 	.word	0x00008060
        /*086c*/ 	.word	0x00000006
        /*0870*/ 	.word	0x00000000
        /*0874*/ 	.short	0x010a
        /*0876*/ 	.byte	0x3f
	.zero		1


	//   ....[126]....
        /*0878*/ 	.word	0x000080b0
        /*087c*/ 	.word	0x00000007
        /*0880*/ 	.word	0x00000000
        /*0884*/ 	.short	0x010a
        /*0886*/ 	.byte	0x3f
	.zero		1


	//   ....[127]....
        /*0888*/ 	.word	0x00008100
        /*088c*/ 	.word	0x00000006
        /*0890*/ 	.word	0x00000000
        /*0894*/ 	.short	0x010a
        /*0896*/ 	.byte	0x3f
	.zero		1


	//   ....[128]....
        /*0898*/ 	.word	0x00008150
        /*089c*/ 	.word	0x00000007
        /*08a0*/ 	.word	0x00000000
        /*08a4*/ 	.short	0x010a
        /*08a6*/ 	.byte	0x3f
	.zero		1


	//   ....[129]....
        /*08a8*/ 	.word	0x000081a0
        /*08ac*/ 	.word	0x00000006
        /*08b0*/ 	.word	0x00000000
        /*08b4*/ 	.short	0x010a
        /*08b6*/ 	.byte	0x3f
	.zero		1


	//   ....[130]....
        /*08b8*/ 	.word	0x000081f0
        /*08bc*/ 	.word	0x00000007
        /*08c0*/ 	.word	0x00000000
        /*08c4*/ 	.short	0x010a
        /*08c6*/ 	.byte	0x3f
	.zero		1


	//   ....[131]....
        /*08c8*/ 	.word	0x00008240
        /*08cc*/ 	.word	0x00000006
        /*08d0*/ 	.word	0x00000000
        /*08d4*/ 	.short	0x010a
        /*08d6*/ 	.byte	0x3f
	.zero		1


	//   ....[132]....
        /*08d8*/ 	.word	0x00008290
        /*08dc*/ 	.word	0x00000007
        /*08e0*/ 	.word	0x00000000
        /*08e4*/ 	.short	0x010a
        /*08e6*/ 	.byte	0x3f
	.zero		1


	//   ....[133]....
        /*08e8*/ 	.word	0x000082e0
        /*08ec*/ 	.word	0x00000006
        /*08f0*/ 	.word	0x00000000
        /*08f4*/ 	.short	0x010a
        /*08f6*/ 	.byte	0x3f
	.zero		1


	//----- nvinfo : EIATTR_NUM_MBARRIERS
	.align		4
.L_28:
        /*08f8*/ 	.byte	0x03, 0x38
        /*08fa*/ 	.short	0x003e


	//----- nvinfo : EIATTR_EXIT_INSTR_OFFSETS
	.align		4
        /*08fc*/ 	.byte	0x04, 0x1c
        /*08fe*/ 	.short	(.L_30 - .L_29)


	//   ....[0]....
.L_29:
        /*0900*/ 	.word	0x000016d0


	//   ....[1]....
        /*0904*/ 	.word	0x00001730


	//   ....[2]....
        /*0908*/ 	.word	0x00005a70


	//   ....[3]....
        /*090c*/ 	.word	0x00005aa0


	//   ....[4]....
        /*0910*/ 	.word	0x000077d0


	//----- nvinfo : EIATTR_MAX_THREADS
	.align		4
.L_30:
        /*0914*/ 	.byte	0x04, 0x05
        /*0916*/ 	.short	(.L_32 - .L_31)
.L_31:
        /*0918*/ 	.word	0x00000180
        /*091c*/ 	.word	0x00000001
        /*0920*/ 	.word	0x00000001


	//----- nvinfo : EIATTR_CRS_STACK_SIZE
	.align		4
.L_32:
        /*0924*/ 	.byte	0x04, 0x1e
        /*0926*/ 	.short	(.L_34 - .L_33)
.L_33:
        /*0928*/ 	.word	0x00000000


	//----- nvinfo : EIATTR_CBANK_PARAM_SIZE
	.align		4
.L_34:
        /*092c*/ 	.byte	0x03, 0x19
        /*092e*/ 	.short	0x0470


	//----- nvinfo : EIATTR_PARAM_CBANK
	.align		4
        /*0930*/ 	.byte	0x04, 0x0a
        /*0932*/ 	.short	(.L_36 - .L_35)
	.align		4
.L_35:
        /*0934*/ 	.word	index@(.nv.constant0._ZN7cutlass13device_kernelINS_4gemm6kernel13GemmUniversalIN4cute5tupleIJiiiiEEENS1_10collective13CollectiveMmaINS1_37MainloopSm90TmaGmmaWarpSpecializedFP8ILi28ENS5_IJNS4_1CILi8EEENSA_ILi1EEESC_EEENS1_32KernelTmaWarpSpecializedPingpongEEENS5_IJNSA_ILi64EEESG_SG_EEENS_12float_e4m3_tENS5_IJlSC_lEEESI_SJ_NS4_8TiledMMAINS4_8MMA_AtomIJNS4_4SM904GMMA30MMA_64x64x32_F32E4M3E4M3_SS_TNILNSN_7ScaleInE1ELSP_1EEEEEENS4_6LayoutINS5_IJSC_SC_SC_EEENS5_IJNSA_ILi0EEESU_SU_EEEEENS5_IJNS4_10UnderscoreESX_SX_EEEEENS4_13SM90_TMA_LOADENS4_14ComposedLayoutINS4_7SwizzleILi2ELi4ELi3EEENS4_18smem_ptr_flag_bitsILi8EEENSS_INS5_IJSB_SG_EEENS5_IJSG_SC_EEEEEEEvNS4_8identityENS4_23SM90_TMA_LOAD_MULTICASTES19_vS1A_EENS_8epilogue10collective6detail29Sm90TmaWarpSpecializedAdapterINS1E_15DefaultEpilogueISI_SJ_SJ_NS1D_6thread17LinearCombinationISI_Li1EffLNS1I_9ScaleType4KindE0ELNS_15FloatRoundStyleE2ESI_EENS1_15EpilogueDefaultEEEEEvvEEEEvNT_6ParamsE)
        /*0938*/ 	.short	0x0210
        /*093a*/ 	.short	0x0470


	//----- nvinfo : EIATTR_SW_WAR
	.align		4
.L_36:
        /*093c*/ 	.byte	0x04, 0x36
        /*093e*/ 	.short	(.L_38 - .L_37)
.L_37:
        /*0940*/ 	.word	0x00000008
.L_38:


//--------------------- .nv.callgraph             --------------------------
	.section	.nv.callgraph,"",@"SHT_CUDA_CALLGRAPH"
	.align	4
	.sectionentsize	8
	.align		4
        /*0000*/ 	.word	0x00000000
	.align		4
        /*0004*/ 	.word	0xffffffff
	.align		4
        /*0008*/ 	.word	0x00000000
	.align		4
        /*000c*/ 	.word	0xfffffffe
	.align		4
        /*0010*/ 	.word	0x00000000
	.align		4
        /*0014*/ 	.word	0xfffffffd
	.align		4
        /*0018*/ 	.word	0x00000000
	.align		4
        /*001c*/ 	.word	0xfffffffc


//--------------------- .nv.constant4             --------------------------
	.section	.nv.constant4,"a",@progbits
	.align	8
	.align		8
.nv.constant4:
        /*0000*/ 	.dword	_ZN40_INTERNAL_88afea34_4_k_cu_06614d9b_218854cuda3std3__45__cpo5beginE
	.align		8
        /*0008*/ 	.dword	_ZN40_INTERNAL_88afea34_4_k_cu_06614d9b_218854cuda3std3__45__cpo3endE
	.align		8
        /*0010*/ 	.dword	_ZN40_INTERNAL_88afea34_4_k_cu_06614d9b_218854cuda3std3__45__cpo6cbeginE
	.align		8
        /*0018*/ 	.dword	_ZN40_INTERNAL_88afea34_4_k_cu_06614d9b_218854cuda3std3__45__cpo4cendE
	.align		8
        /*0020*/ 	.dword	_ZN40_INTERNAL_88afea34_4_k_cu_06614d9b_218854cuda3std3__442_GLOBAL__N__88afea34_4_k_cu_06614d9b_218856ignoreE
	.align		8
        /*0028*/ 	.dword	_ZN40_INTERNAL_88afea34_4_k_cu_06614d9b_218854cuda3std3__419piecewise_constructE
	.align		8
        /*0030*/ 	.dword	_ZN40_INTERNAL_88afea34_4_k_cu_06614d9b_218854cuda3std3__48in_placeE
	.align		8
        /*0038*/ 	.dword	_ZN40_INTERNAL_88afea34_4_k_cu_06614d9b_218854cuda3std6ranges3__45__cpo4swapE
	.align		8
        /*0040*/ 	.dword	_ZN40_INTERNAL_88afea34_4_k_cu_06614d9b_218854cuda3std6ranges3__45__cpo9iter_moveE
	.align		8
        /*0048*/ 	.dword	_ZN40_INTERNAL_88afea34_4_k_cu_06614d9b_218854cute7productE
	.align		8
        /*0050*/ 	.dword	_ZN40_INTERNAL_88afea34_4_k_cu_06614d9b_218854cute1_E


//--------------------- .text._ZN7cutlass13device_kernelINS_4gemm6kernel13GemmUniversalIN4cute5tupleIJiiiiEEENS1_10collective13CollectiveMmaINS1_37MainloopSm90TmaGmmaWarpSpecializedFP8ILi28ENS5_IJNS4_1CILi8EEENSA_ILi1EEESC_EEENS1_32KernelTmaWarpSpecializedPingpongEEENS5_IJNSA_ILi64EEESG_SG_EEENS_12float_e4m3_tENS5_IJlSC_lEEESI_SJ_NS4_8TiledMMAINS4_8MMA_AtomIJNS4_4SM904GMMA30MMA_64x64x32_F32E4M3E4M3_SS_TNILNSN_7ScaleInE1ELSP_1EEEEEENS4_6LayoutINS5_IJSC_SC_SC_EEENS5_IJNSA_ILi0EEESU_SU_EEEEENS5_IJNS4_10UnderscoreESX_SX_EEEEENS4_13SM90_TMA_LOADENS4_14ComposedLayoutINS4_7SwizzleILi2ELi4ELi3EEENS4_18smem_ptr_flag_bitsILi8EEENSS_INS5_IJSB_SG_EEENS5_IJSG_SC_EEEEEEEvNS4_8identityENS4_23SM90_TMA_LOAD_MULTICASTES19_vS1A_EENS_8epilogue10collective6detail29Sm90TmaWarpSpecializedAdapterINS1E_15DefaultEpilogueISI_SJ_SJ_NS1D_6thread17LinearCombinationISI_Li1EffLNS1I_9ScaleType4KindE0ELNS_15FloatRoundStyleE2ESI_EENS1_15EpilogueDefaultEEEEEvvEEEEvNT_6ParamsE --------------------------
	.section	.text._ZN7cutlass13device_kernelINS_4gemm6kernel13GemmUniversalIN4cute5tupleIJiiiiEEENS1_10collective13CollectiveMmaINS1_37MainloopSm90TmaGmmaWarpSpecializedFP8ILi28ENS5_IJNS4_1CILi8EEENSA_ILi1EEESC_EEENS1_32KernelTmaWarpSpecializedPingpongEEENS5_IJNSA_ILi64EEESG_SG_EEENS_12float_e4m3_tENS5_IJlSC_lEEESI_SJ_NS4_8TiledMMAINS4_8MMA_AtomIJNS4_4SM904GMMA30MMA_64x64x32_F32E4M3E4M3_SS_TNILNSN_7ScaleInE1ELSP_1EEEEEENS4_6LayoutINS5_IJSC_SC_SC_EEENS5_IJNSA_ILi0EEESU_SU_EEEEENS5_IJNS4_10UnderscoreESX_SX_EEEEENS4_13SM90_TMA_LOADENS4_14ComposedLayoutINS4_7SwizzleILi2ELi4ELi3EEENS4_18smem_ptr_flag_bitsILi8EEENSS_INS5_IJSB_SG_EEENS5_IJSG_SC_EEEEEEEvNS4_8identityENS4_23SM90_TMA_LOAD_MULTICASTES19_vS1A_EENS_8epilogue10collective6detail29Sm90TmaWarpSpecializedAdapterINS1E_15DefaultEpilogueISI_SJ_SJ_NS1D_6thread17LinearCombinationISI_Li1EffLNS1I_9ScaleType4KindE0ELNS_15FloatRoundStyleE2ESI_EENS1_15EpilogueDefaultEEEEEvvEEEEvNT_6ParamsE,"ax",@progbits
	.align	128
.text._ZN7cutlass13device_kernelINS_4gemm6kernel13GemmUniversalIN4cute5tupleIJiiiiEEENS1_10collective13CollectiveMmaINS1_37MainloopSm90TmaGmmaWarpSpecializedFP8ILi28ENS5_IJNS4_1CILi8EEENSA_ILi1EEESC_EEENS1_32KernelTmaWarpSpecializedPingpongEEENS5_IJNSA_ILi64EEESG_SG_EEENS_12float_e4m3_tENS5_IJlSC_lEEESI_SJ_NS4_8TiledMMAINS4_8MMA_AtomIJNS4_4SM904GMMA30MMA_64x64x32_F32E4M3E4M3_SS_TNILNSN_7ScaleInE1ELSP_1EEEEEENS4_6LayoutINS5_IJSC_SC_SC_EEENS5_IJNSA_ILi0EEESU_SU_EEEEENS5_IJNS4_10UnderscoreESX_SX_EEEEENS4_13SM90_TMA_LOADENS4_14ComposedLayoutINS4_7SwizzleILi2ELi4ELi3EEENS4_18smem_ptr_flag_bitsILi8EEENSS_INS5_IJSB_SG_EEENS5_IJSG_SC_EEEEEEEvNS4_8identityENS4_23SM90_TMA_LOAD_MULTICASTES19_vS1A_EENS_8epilogue10collective6detail29Sm90TmaWarpSpecializedAdapterINS1E_15DefaultEpilogueISI_SJ_SJ_NS1D_6thread17LinearCombinationISI_Li1EffLNS1I_9ScaleType4KindE0ELNS_15FloatRoundStyleE2ESI_EENS1_15EpilogueDefaultEEEEEvvEEEEvNT_6ParamsE:
        .type           _ZN7cutlass13device_kernelINS_4gemm6kernel13GemmUniversalIN4cute5tupleIJiiiiEEENS1_10collective13CollectiveMmaINS1_37MainloopSm90TmaGmmaWarpSpecializedFP8ILi28ENS5_IJNS4_1CILi8EEENSA_ILi1EEESC_EEENS1_32KernelTmaWarpSpecializedPingpongEEENS5_IJNSA_ILi64EEESG_SG_EEENS_12float_e4m3_tENS5_IJlSC_lEEESI_SJ_NS4_8TiledMMAINS4_8MMA_AtomIJNS4_4SM904GMMA30MMA_64x64x32_F32E4M3E4M3_SS_TNILNSN_7ScaleInE1ELSP_1EEEEEENS4_6LayoutINS5_IJSC_SC_SC_EEENS5_IJNSA_ILi0EEESU_SU_EEEEENS5_IJNS4_10UnderscoreESX_SX_EEEEENS4_13SM90_TMA_LOADENS4_14ComposedLayoutINS4_7SwizzleILi2ELi4ELi3EEENS4_18smem_ptr_flag_bitsILi8EEENSS_INS5_IJSB_SG_EEENS5_IJSG_SC_EEEEEEEvNS4_8identityENS4_23SM90_TMA_LOAD_MULTICASTES19_vS1A_EENS_8epilogue10collective6detail29Sm90TmaWarpSpecializedAdapterINS1E_15DefaultEpilogueISI_SJ_SJ_NS1D_6thread17LinearCombinationISI_Li1EffLNS1I_9ScaleType4KindE0ELNS_15FloatRoundStyleE2ESI_EENS1_15EpilogueDefaultEEEEEvvEEEEvNT_6ParamsE,@function
        .size           _ZN7cutlass13device_kernelINS_4gemm6kernel13GemmUniversalIN4cute5tupleIJiiiiEEENS1_10collective13CollectiveMmaINS1_37MainloopSm90TmaGmmaWarpSpecializedFP8ILi28ENS5_IJNS4_1CILi8EEENSA_ILi1EEESC_EEENS1_32KernelTmaWarpSpecializedPingpongEEENS5_IJNSA_ILi64EEESG_SG_EEENS_12float_e4m3_tENS5_IJlSC_lEEESI_SJ_NS4_8TiledMMAINS4_8MMA_AtomIJNS4_4SM904GMMA30MMA_64x64x32_F32E4M3E4M3_SS_TNILNSN_7ScaleInE1ELSP_1EEEEEENS4_6LayoutINS5_IJSC_SC_SC_EEENS5_IJNSA_ILi0EEESU_SU_EEEEENS5_IJNS4_10UnderscoreESX_SX_EEEEENS4_13SM90_TMA_LOADENS4_14ComposedLayoutINS4_7SwizzleILi2ELi4ELi3EEENS4_18smem_ptr_flag_bitsILi8EEENSS_INS5_IJSB_SG_EEENS5_IJSG_SC_EEEEEEEvNS4_8identityENS4_23SM90_TMA_LOAD_MULTICASTES19_vS1A_EENS_8epilogue10collective6detail29Sm90TmaWarpSpecializedAdapterINS1E_15DefaultEpilogueISI_SJ_SJ_NS1D_6thread17LinearCombinationISI_Li1EffLNS1I_9ScaleType4KindE0ELNS_15FloatRoundStyleE2ESI_EENS1_15EpilogueDefaultEEEEEvvEEEEvNT_6ParamsE,(.L_x_193 - _ZN7cutlass13device_kernelINS_4gemm6kernel13GemmUniversalIN4cute5tupleIJiiiiEEENS1_10collective13CollectiveMmaINS1_37MainloopSm90TmaGmmaWarpSpecializedFP8ILi28ENS5_IJNS4_1CILi8EEENSA_ILi1EEESC_EEENS1_32KernelTmaWarpSpecializedPingpongEEENS5_IJNSA_ILi64EEESG_SG_EEENS_12float_e4m3_tENS5_IJlSC_lEEESI_SJ_NS4_8TiledMMAINS4_8MMA_AtomIJNS4_4SM904GMMA30MMA_64x64x32_F32E4M3E4M3_SS_TNILNSN_7ScaleInE1ELSP_1EEEEEENS4_6LayoutINS5_IJSC_SC_SC_EEENS5_IJNSA_ILi0EEESU_SU_EEEEENS5_IJNS4_10UnderscoreESX_SX_EEEEENS4_13SM90_TMA_LOADENS4_14ComposedLayoutINS4_7SwizzleILi2ELi4ELi3EEENS4_18smem_ptr_flag_bitsILi8EEENSS_INS5_IJSB_SG_EEENS5_IJSG_SC_EEEEEEEvNS4_8identityENS4_23SM90_TMA_LOAD_MULTICASTES19_vS1A_EENS_8epilogue10collective6detail29Sm90TmaWarpSpecializedAdapterINS1E_15DefaultEpilogueISI_SJ_SJ_NS1D_6thread17LinearCombinationISI_Li1EffLNS1I_9ScaleType4KindE0ELNS_15FloatRoundStyleE2ESI_EENS1_15EpilogueDefaultEEEEEvvEEEEvNT_6ParamsE)
        .other          _ZN7cutlass13device_kernelINS_4gemm6kernel13GemmUniversalIN4cute5tupleIJiiiiEEENS1_10collective13CollectiveMmaINS1_37MainloopSm90TmaGmmaWarpSpecializedFP8ILi28ENS5_IJNS4_1CILi8EEENSA_ILi1EEESC_EEENS1_32KernelTmaWarpSpecializedPingpongEEENS5_IJNSA_ILi64EEESG_SG_EEENS_12float_e4m3_tENS5_IJlSC_lEEESI_SJ_NS4_8TiledMMAINS4_8MMA_AtomIJNS4_4SM904GMMA30MMA_64x64x32_F32E4M3E4M3_SS_TNILNSN_7ScaleInE1ELSP_1EEEEEENS4_6LayoutINS5_IJSC_SC_SC_EEENS5_IJNSA_ILi0EEESU_SU_EEEEENS5_IJNS4_10UnderscoreESX_SX_EEEEENS4_13SM90_TMA_LOADENS4_14ComposedLayoutINS4_7SwizzleILi2ELi4ELi3EEENS4_18smem_ptr_flag_bitsILi8EEENSS_INS5_IJSB_SG_EEENS5_IJSG_SC_EEEEEEEvNS4_8identityENS4_23SM90_TMA_LOAD_MULTICASTES19_vS1A_EENS_8epilogue10collective6detail29Sm90TmaWarpSpecializedAdapterINS1E_15DefaultEpilogueISI_SJ_SJ_NS1D_6thread17LinearCombinationISI_Li1EffLNS1I_9ScaleType4KindE0ELNS_15FloatRoundStyleE2ESI_EENS1_15EpilogueDefaultEEEEEvvEEEEvNT_6ParamsE,@"STO_CUDA_ENTRY STV_DEFAULT"
_ZN7cutlass13device_kernelINS_4gemm6kernel13GemmUniversalIN4cute5tupleIJiiiiEEENS1_10collective13CollectiveMmaINS1_37MainloopSm90TmaGmmaWarpSpecializedFP8ILi28ENS5_IJNS4_1CILi8EEENSA_ILi1EEESC_EEENS1_32KernelTmaWarpSpecializedPingpongEEENS5_IJNSA_ILi64EEESG_SG_EEENS_12float_e4m3_tENS5_IJlSC_lEEESI_SJ_NS4_8TiledMMAINS4_8MMA_AtomIJNS4_4SM904GMMA30MMA_64x64x32_F32E4M3E4M3_SS_TNILNSN_7ScaleInE1ELSP_1EEEEEENS4_6LayoutINS5_IJSC_SC_SC_EEENS5_IJNSA_ILi0EEESU_SU_EEEEENS5_IJNS4_10UnderscoreESX_SX_EEEEENS4_13SM90_TMA_LOADENS4_14ComposedLayoutINS4_7SwizzleILi2ELi4ELi3EEENS4_18smem_ptr_flag_bitsILi8EEENSS_INS5_IJSB_SG_EEENS5_IJSG_SC_EEEEEEEvNS4_8identityENS4_23SM90_TMA_LOAD_MULTICASTES19_vS1A_EENS_8epilogue10collective6detail29Sm90TmaWarpSpecializedAdapterINS1E_15DefaultEpilogueISI_SJ_SJ_NS1D_6thread17LinearCombinationISI_Li1EffLNS1I_9ScaleType4KindE0ELNS_15FloatRoundStyleE2ESI_EENS1_15EpilogueDefaultEEEEEvvEEEEvNT_6ParamsE:
[----:B------:R-:W-:Y:S01]  /*0000*/  LDC R1, c[0x0][0x28] ;  /* 0x00000a00ff017b82 */ /* 0x000fe20000000800 */
[----:B------:R-:W0:Y:S01]  /*0010*/  S2R R11, SR_TID.X ;  /* 0x00000000000b7919 */ /* 0x000e220000002100 */
[----:B------:R-:W-:Y:S01]  /*0020*/  ELECT P0, URZ, PT ;  /* 0x00000000003f782f */ /* 0x000fe20003800000 */
[----:B------:R-:W-:Y:S01]  /*0030*/  BSSY B0, `(.L_x_0) ;  /* 0x000000f000007945 */ /* 0x000fe20003800000 */
[--C-:B0-----:R-:W-:Y:S02]  /*0040*/  SHF.R.U32.HI R0, RZ, 0x5, R11.reuse ;  /* 0x00000005ff007819 */ /* 0x101fe4000001160b */
[----:B------:R-:W-:-:S03]  /*0050*/  SHF.R.U32.HI R5, RZ, 0x7, R11 ;  /* 0x00000007ff057819 */ /* 0x000fc6000001160b */
[----:B------:R-:W0:Y:S04]  /*0060*/  SHFL.IDX PT, R2, R0, RZ, 0x1f ;  /* 0x00001fff00027589 */ /* 0x000e2800000e0000 */
[----:B------:R1:W2:Y:S01]  /*0070*/  SHFL.IDX PT, R6, R5, RZ, 0x1f ;  /* 0x00001fff05067589 */ /* 0x0002a200000e0000 */
[----:B0-----:R-:W-:-:S13]  /*0080*/  ISETP.NE.OR P0, PT, R2, RZ, !P0 ;  /* 0x000000ff0200720c */ /* 0x001fda0004705670 */
[----:B-12---:R-:W-:Y:S05]  /*0090*/  @P0 BRA `(.L_x_1) ;  /* 0x0000000000200947 */ /* 0x006fea0003800000 */
[----:B------:R-:W-:Y:S02]  /*00a0*/  ULDC.64 UR4, c[0x0][0x198] ;  /* 0x0000660000047ab9 */ /* 0x000fe40000000a00 */
[----:B------:R-:W-:Y:S02]  /*00b0*/  UIADD3 UR6, UP0, UR4, 0xf0, URZ ;  /* 0x000000f004067890 */ /* 0x000fe4000ff1e03f */
[----:B------:R-:W-:Y:S02]  /*00c0*/  UIADD3 UR4, UP1, UR4, 0x1f0, URZ ;  /* 0x000001f004047890 */ /* 0x000fe4000ff3e03f */
[----:B------:R-:W-:Y:S02]  /*00d0*/  UIADD3.X UR7, URZ, UR5, URZ, UP0, !UPT ;  /* 0x000000053f077290 */ /* 0x000fe400087fe43f */
[----:B------:R-:W-:-:S07]  /*00e0*/  UIADD3.X UR5, URZ, UR5, URZ, UP1, !UPT ;  /* 0x000000053f057290 */ /* 0x000fce0008ffe43f */
[----:B------:R0:W-:Y:S02]  /*00f0*/  UTMACCTL.PF [UR6] ;  /* 0x00000000060079b9 */ /* 0x0001e40008040000 */
[----:B------:R0:W-:Y:S02]  /*0100*/  UTMACCTL.PF [UR4] ;  /* 0x00000000040079b9 */ /* 0x0001e40008040000 */
[----:B0-----:R-:W-:Y:S01]  /*0110*/  NOP ;  /* 0x0000000000007918 */ /* 0x001fe20000000000 */
.L_x_1:
[----:B------:R-:W-:Y:S05]  /*0120*/  BSYNC B0 ;  /* 0x0000000000007941 */ /* 0x000fea0003800000 */
.L_x_0:
[----:B------:R-:W0:Y:S01]  /*0130*/  SHFL.IDX PT, R3, R0, RZ, 0x1f ;  /* 0x00001fff00037589 */ /* 0x000e2200000e0000 */
[----:B------:R-:W-:-:S04]  /*0140*/  SHF.R.S32.HI R4, RZ, 0x1f, R11 ;  /* 0x0000001fff047819 */ /* 0x000fc8000001140b */
[----:B------:R-:W-:-:S04]  /*0150*/  LEA.HI R4, R4, R11, RZ, 0x7 ;  /* 0x0000000b04047211 */ /* 0x000fc800078f38ff */
[----:B------:R-:W-:Y:S02]  /*0160*/  LOP3.LUT R4, R4, 0xffffff80, RZ, 0xc0, !PT ;  /* 0xffffff8004047812 */ /* 0x000fe400078ec0ff */
[----:B0-----:R-:W-:-:S13]  /*0170*/  ISETP.NE.AND P0, PT, R3, RZ, PT ;  /* 0x000000ff0300720c */ /* 0x001fda0003f05270 */
[----:B------:R-:W-:Y:S05]  /*0180*/  @P0 BRA `(.L_x_2) ;  /* 0x0000000400240947 */ /* 0x000fea0003800000 */
[----:B------:R-:W-:Y:S01]  /*0190*/  ELECT P0, URZ, PT ;  /* 0x00000000003f782f */ /* 0x000fe20003800000 */
[----:B------:R-:W-:-:S12]  /*01a0*/  BSSY B0, `(.L_x_2) ;  /* 0x0000047000007945 */ /* 0x000fd80003800000 */
[----:B------:R-:W-:Y:S05]  /*01b0*/  @!P0 BRA `(.L_x_3) ;  /* 0x0000000400148947 */ /* 0x000fea0003800000 */
[----:B------:R-:W0:Y:S01]  /*01c0*/  S2UR UR8, SR_CgaCtaId ;  /* 0x00000000000879c3 */ /* 0x000e220000008800 */
[----:B------:R-:W-:Y:S01]  /*01d0*/  UMOV UR4, 0x400 ;  /* 0x0000040000047882 */ /* 0x000fe20000000000 */
[----:B------:R-:W-:Y:S01]  /*01e0*/  UMOV UR5, 0x1 ;  /* 0x0000000100057882 */ /* 0x000fe20000000000 */
[----:B------:R-:W-:Y:S02]  /*01f0*/  UMOV UR6, 0x8 ;  /* 0x0000000800067882 */ /* 0x000fe40000000000 */
[----:B------:R-:W-:-:S04]  /*0200*/  UIADD3 UR6, -UR6, 0x100000, URZ ;  /* 0x0010000006067890 */ /* 0x000fc8000fffe13f */
[----:B------:R-:W-:Y:S02]  /*0210*/  USHF.L.U32 UR7, UR6, 0xb, URZ ;  /* 0x0000000b06077899 */ /* 0x000fe4000800063f */
[----:B------:R-:W-:Y:S02]  /*0220*/  USHF.L.U32 UR6, UR6, 0x1, URZ ;  /* 0x0000000106067899 */ /* 0x000fe4000800063f */
[----:B0-----:R-:W-:Y:S02]  /*0230*/  ULEA UR8, UR8, UR4, 0x18 ;  /* 0x0000000408087291 */ /* 0x001fe4000f8ec03f */
[----:B------:R-:W-:-:S04]  /*0240*/  UIADD3 UR4, -UR5, 0x100000, URZ ;  /* 0x0010000005047890 */ /* 0x000fc8000fffe13f */
[----:B------:R-:W-:Y:S02]  /*0250*/  USHF.L.U32 UR5, UR4, 0xb, URZ ;  /* 0x0000000b04057899 */ /* 0x000fe4000800063f */
[----:B------:R-:W-:Y:S01]  /*0260*/  USHF.L.U32 UR4, UR4, 0x1, URZ ;  /* 0x0000000104047899 */ /* 0x000fe2000800063f */
[----:B------:R-:W0:Y:S11]  /*0270*/  FENCE.VIEW.ASYNC.S ;  /* 0x00000000000073c6 */ /* 0x000e360000000000 */
[----:B0-----:R0:W1:Y:S01]  /*0280*/  SYNCS.EXCH.64 URZ, [UR8], UR4 ;  /* 0x00000004083f75b2 */ /* 0x0010620008000100 */
[----:B------:R0:W2:Y:S01]  /*0290*/  SYNCS.EXCH.64 URZ, [UR8+0xe0], UR6 ;  /* 0x0000e006083f75b2 */ /* 0x0000a20008000100 */
[----:B------:R0:W3:Y:S01]  /*02a0*/  SYNCS.EXCH.64 URZ, [UR8+0x8], UR4 ;  /* 0x00000804083f75b2 */ /* 0x0000e20008000100 */
[----:B------:R0:W4:Y:S01]  /*02b0*/  SYNCS.EXCH.64 URZ, [UR8+0xe8], UR6 ;  /* 0x0000e806083f75b2 */ /* 0x0001220008000100 */
[----:B------:R0:W0:Y:S01]  /*02c0*/  SYNCS.EXCH.64 URZ, [UR8+0x10], UR4 ;  /* 0x00001004083f75b2 */ /* 0x0000220008000100 */
        /* <DEDUP_REMOVED lines=51> */
[----:B-1234-:R-:W-:Y:S01]  /*0600*/  NOP ;  /* 0x0000000000007918 */ /* 0x01efe20000000000 */
.L_x_3:
[----:B0-----:R-:W-:Y:S05]  /*0610*/  BSYNC B0 ;  /* 0x0000000000007941 */ /* 0x001fea0003800000 */
.L_x_2:
[----:B------:R-:W-:Y:S01]  /*0620*/  IMAD.IADD R10, R11, 0x1, -R4 ;  /* 0x000000010b0a7824 */ /* 0x000fe200078e0a04 */
[----:B------:R-:W0:Y:S01]  /*0630*/  SHFL.IDX PT, R13, R0, RZ, 0x1f ;  /* 0x00001fff000d7589 */ /* 0x000e2200000e0000 */
[----:B------:R-:W1:Y:S01]  /*0640*/  S2UR UR12, SR_CTAID.X ;  /* 0x00000000000c79c3 */ /* 0x000e620000002500 */
[----:B------:R-:W-:Y:S02]  /*0650*/  SHF.R.S32.HI R8, RZ, 0x1f, R3 ;  /* 0x0000001fff087819 */ /* 0x000fe40000011403 */
[----:B------:R-:W-:Y:S01]  /*0660*/  ELECT P0, URZ, PT ;  /* 0x00000000003f782f */ /* 0x000fe20003800000 */
[----:B------:R1:W2:Y:S01]  /*0670*/  SHFL.IDX PT, R9, R0, RZ, 0x1f ;  /* 0x00001fff00097589 */ /* 0x0002a200000e0000 */
[----:B------:R-:W-:Y:S02]  /*0680*/  SHF.R.S32.HI R19, RZ, 0x1f, R10 ;  /* 0x0000001fff137819 */ /* 0x000fe4000001140a */
[----:B------:R-:W-:Y:S02]  /*0690*/  ELECT P1, URZ, PT ;  /* 0x00000000003f782f */ /* 0x000fe40003820000 */
[----:B------:R-:W-:Y:S01]  /*06a0*/  LEA.HI R8, R8, R3, RZ, 0x2 ;  /* 0x0000000308087211 */ /* 0x000fe200078f10ff */
[----:B------:R-:W3:Y:S01]  /*06b0*/  S2R R16, SR_CTAID.Y ;  /* 0x0000000000107919 */ /* 0x000ee20000002600 */
[----:B------:R-:W-:Y:S01]  /*06c0*/  LEA.HI R4, R19, R10, RZ, 0x3 ;  /* 0x0000000a13047211 */ /* 0x000fe200078f18ff */
[----:B------:R-:W4:Y:S01]  /*06d0*/  LDC R12, c[0x0][0x140] ;  /* 0x00005000ff0c7b82 */ /* 0x000f220000000800 */
[----:B------:R-:W-:Y:S01]  /*06e0*/  LOP3.LUT R8, R8, 0x3ffffffc, RZ, 0xc0, !PT ;  /* 0x3ffffffc08087812 */ /* 0x000fe200078ec0ff */
[----:B------:R-:W-:Y:S01]  /*06f0*/  ULDC UR4, c[0x0][0x150] ;  /* 0x0000540000047ab9 */ /* 0x000fe20000000800 */
[--C-:B------:R-:W-:Y:S01]  /*0700*/  SHF.R.S32.HI R7, RZ, 0x3, R4.reuse ;  /* 0x00000003ff077819 */ /* 0x100fe20000011404 */
[----:B------:R-:W-:Y:S01]  /*0710*/  UMOV UR11, 0x80 ;  /* 0x00000080000b7882 */ /* 0x000fe20000000000 */
[----:B------:R-:W-:Y:S01]  /*0720*/  SHF.R.S32.HI R4, RZ, 0x1f, R4 ;  /* 0x0000001fff047819 */ /* 0x000fe20000011404 */
[----:B------:R-:W-:Y:S01]  /*0730*/  NOP ;  /* 0x0000000000007918 */ /* 0x000fe20000000000 */
[----:B------:R-:W-:Y:S01]  /*0740*/  NOP ;  /* 0x0000000000007918 */ /* 0x000fe20000000000 */
[----:B------:R-:W5:Y:S01]  /*0750*/  LDC R25, c[0x0][0x148] ;  /* 0x00005200ff197b82 */ /* 0x000f620000000800 */
[----:B------:R-:W-:Y:S01]  /*0760*/  LEA.HI R4, R4, R7, RZ, 0x2 ;  /* 0x0000000704047211 */ /* 0x000fe200078f10ff */
[C---:B------:R-:W-:Y:S01]  /*0770*/  VIADD R40, R6.reuse, 0xffffffff ;  /* 0xffffffff06287836 */ /* 0x040fe20000000000 */
[----:B------:R-:W-:-:S02]  /*0780*/  ISETP.NE.AND P5, PT, R6, RZ, PT ;  /* 0x000000ff0600720c */ /* 0x000fc40003fa5270 */
[----:B------:R-:W-:Y:S02]  /*0790*/  LOP3.LUT R4, R4, 0xfffffffc, RZ, 0xc0, !PT ;  /* 0xfffffffc04047812 */ /* 0x000fe400078ec0ff */
[----:B0-----:R-:W-:Y:S01]  /*07a0*/  ISETP.NE.OR P0, PT, R13, RZ, !P0 ;  /* 0x000000ff0d00720c */ /* 0x001fe20004705670 */
[----:B------:R-:W-:Y:S01]  /*07b0*/  IMAD.MOV.U32 R13, RZ, RZ, 0x1 ;  /* 0x00000001ff0d7424 */ /* 0x000fe200078e00ff */
[----:B-1----:R-:W-:Y:S01]  /*07c0*/  I2FP.F32.U32 R0, UR12 ;  /* 0x0000000c00007c45 */ /* 0x002fe20008201000 */
[----:B------:R-:W-:Y:S01]  /*07d0*/  IMAD.IADD R4, R7, 0x1, -R4 ;  /* 0x0000000107047824 */ /* 0x000fe200078e0a04 */
[----:B--2---:R-:W-:Y:S01]  /*07e0*/  ISETP.NE.OR P1, PT, R9, RZ, !P1 ;  /* 0x000000ff0900720c */ /* 0x004fe20004f25670 */
[----:B------:R-:W-:Y:S01]  /*07f0*/  IMAD.IADD R7, R3, 0x1, -R8 ;  /* 0x0000000103077824 */ /* 0x000fe200078e0a08 */
[----:B------:R-:W-:Y:S01]  /*0800*/  SHF.R.S32.HI R3, RZ, 0x1f, R2 ;  /* 0x0000001fff037819 */ /* 0x000fe20000011402 */
[----:B------:R-:W-:Y:S01]  /*0810*/  FMUL R0, R0, UR4 ;  /* 0x0000000400007c20 */ /* 0x000fe20008400000 */
[----:B------:R-:W0:Y:S01]  /*0820*/  LDC R9, c[0x0][0x144] ;  /* 0x00005100ff097b82 */ /* 0x000e220000000800 */
[----:B------:R-:W-:Y:S01]  /*0830*/  IMAD R4, R7, 0x4, R4 ;  /* 0x0000000407047824 */ /* 0x000fe200078e0204 */
[----:B------:R-:W-:Y:S01]  /*0840*/  LEA.HI R3, R3, R2, RZ, 0x2 ;  /* 0x0000000203037211 */ /* 0x000fe200078f10ff */
[----:B------:R-:W-:Y:S01]  /*0850*/  ULDC UR4, c[0x0][0x154] ;  /* 0x0000550000047ab9 */ /* 0x000fe20000000800 */
[----:B----4-:R-:W-:Y:S01]  /*0860*/  ISETP.EQ.U32.AND P2, PT, R12, 0x1, PT ;  /* 0x000000010c00780c */ /* 0x010fe20003f42070 */
[C---:B------:R-:W-:Y:S01]  /*0870*/  IMAD.SHL.U32 R7, R4.reuse, 0x4, RZ ;  /* 0x0000000404077824 */ /* 0x040fe200078e00ff */
[----:B------:R-:W-:Y:S01]  /*0880*/  VOTEU.ALL UP0, P0 ;  /* 0x00000000003f7886 */ /* 0x000fe20000000000 */
[----:B------:R-:W1:Y:S01]  /*0890*/  F2I.U32.TRUNC.NTZ R0, R0 ;  /* 0x0000000000007305 */ /* 0x000e62000020f000 */
[----:B------:R-:W-:Y:S01]  /*08a0*/  LOP3.LUT R3, R3, 0xfffffffc, RZ, 0xc0, !PT ;  /* 0xfffffffc03037812 */ /* 0x000fe200078ec0ff */
[----:B------:R-:W-:Y:S01]  /*08b0*/  VOTEU.ALL UP1, P1 ;  /* 0x00000000003f7886 */ /* 0x000fe20000820000 */
[----:B------:R-:W-:Y:S01]  /*08c0*/  LOP3.LUT R12, R4, 0xc, R7, 0x78, !PT ;  /* 0x0000000c040c7812 */ /* 0x000fe200078e7807 */
[----:B------:R-:W2:Y:S01]  /*08d0*/  @!UP0 S2UR UR7, SR_CgaCtaId ;  /* 0x00000000000789c3 */ /* 0x000ea20000008800 */
[----:B------:R4:W5:Y:S01]  /*08e0*/  SHFL.IDX PT, R8, R5, RZ, 0x1f ;  /* 0x00001fff05087589 */ /* 0x00096200000e0000 */
[----:B------:R-:W-:Y:S01]  /*08f0*/  IMAD.IADD R18, R2, 0x1, -R3 ;  /* 0x0000000102127824 */ /* 0x000fe200078e0a03 */
[----:B---3--:R-:W-:Y:S01]  /*0900*/  I2FP.F32.U32 R2, R16 ;  /* 0x0000001000027245 */ /* 0x008fe20000201000 */
[----:B------:R-:W-:Y:S01]  /*0910*/  @!UP0 UMOV UR6, 0x400 ;  /* 0x0000040000068882 */ /* 0x000fe20000000000 */
[----:B------:R-:W-:Y:S01]  /*0920*/  SHF.R.S32.HI R3, RZ, 0x1f, R12 ;  /* 0x0000001fff037819 */ /* 0x000fe2000001140c */
[----:B------:R-:W-:Y:S01]  /*0930*/  @!UP1 UMOV UR9, 0x400 ;  /* 0x0000040000099882 */ /* 0x000fe20000000000 */
[----:B------:R-:W-:Y:S01]  /*0940*/  VOTEU.ALL UP2, P1 ;  /* 0x00000000003f7886 */ /* 0x000fe20000840000 */
[----:B------:R-:W3:Y:S01]  /*0950*/  @!UP1 S2UR UR10, SR_CgaCtaId ;  /* 0x00000000000a99c3 */ /* 0x000ee20000008800 */
[----:B------:R-:W-:Y:S01]  /*0960*/  LEA.HI R3, R3, R12, RZ, 0x3 ;  /* 0x0000000c03037211 */ /* 0x000fe200078f18ff */
[----:B------:R-:W-:Y:S01]  /*0970*/  FMUL R2, R2, UR4 ;  /* 0x0000000402027c20 */ /* 0x000fe20008400000 */
[----:B-1----:R-:W-:Y:S01]  /*0980*/  IMAD.MOV R0, RZ, RZ, -R0 ;  /* 0x000000ffff007224 */ /* 0x002fe200078e0a00 */
[----:B------:R-:W-:Y:S01]  /*0990*/  UMOV UR4, 0x20 ;  /* 0x0000002000047882 */ /* 0x000fe20000000000 */
[----:B----4-:R-:W-:Y:S01]  /*09a0*/  LOP3.LUT R5, R3, 0xfffffff8, RZ, 0xc0, !PT ;  /* 0xfffffff803057812 */ /* 0x010fe200078ec0ff */
[----:B------:R-:W-:-:S04]  /*09b0*/  @!UP0 UIADD3 UR4, -UR4, 0x100000, URZ ;  /* 0x0010000004048890 */ /* 0x000fc8000fffe13f */
[----:B------:R-:W-:Y:S02]  /*09c0*/  @!UP0 USHF.L.U32 UR5, UR4, 0xb, URZ ;  /* 0x0000000b04058899 */ /* 0x000fe4000800063f */
[----:B------:R-:W-:Y:S01]  /*09d0*/  @!UP0 USHF.L.U32 UR4, UR4, 0x1, URZ ;  /* 0x0000000104048899 */ /* 0x000fe2000800063f */
[----:B0-----:R-:W-:Y:S01]  /*09e0*/  IMAD R24, R9, R0, UR12 ;  /* 0x0000000c09187e24 */ /* 0x001fe2000f8e0200 */
[----:B------:R-:W0:Y:S01]  /*09f0*/  F2I.U32.TRUNC.NTZ R2, R2 ;  /* 0x0000000200027305 */ /* 0x000e22000020f000 */
[----:B------:R-:W-:Y:S01]  /*0a00*/  VOTEU.ALL UP3, P1 ;  /* 0x00000000003f7886 */ /* 0x000fe20000860000 */
[----:B------:R-:W-:Y:S01]  /*0a10*/  IMAD.IADD R5, R12, 0x1, -R5 ;  /* 0x000000010c057824 */ /* 0x000fe200078e0a05 */
[----:B------:R-:W-:Y:S01]  /*0a20*/  VOTEU.ALL UP4, P1 ;  /* 0x00000000003f7886 */ /* 0x000fe20000880000 */
[----:B------:R-:W-:Y:S01]  /*0a30*/  VOTEU.ALL UP5, P1 ;  /* 0x00000000003f7886 */ /* 0x000fe200008a0000 */
[C---:B------:R-:W-:Y:S02]  /*0a40*/  ISETP.NE.AND P1, PT, R18.reuse, 0x3, PT ;  /* 0x000000031200780c */ /* 0x040fe40003f25270 */
[----:B------:R-:W-:Y:S01]  /*0a50*/  ISETP.NE.AND P3, PT, R5, R24, PT ;  /* 0x000000180500720c */ /* 0x000fe20003f65270 */
[----:B--2---:R-:W-:Y:S01]  /*0a60*/  @!UP0 ULEA UR8, UR7, UR6, 0x18 ;  /* 0x0000000607088291 */ /* 0x004fe2000f8ec03f */
[----:B------:R-:W-:Y:S01]  /*0a70*/  ISETP.EQ.OR P1, PT, R18, RZ, !P1 ;  /* 0x000000ff1200720c */ /* 0x000fe20004f22670 */
[----:B------:R-:W-:-:S04]  /*0a80*/  @!UP1 UIADD3 UR6, -UR11, 0x100000, URZ ;  /* 0x001000000b069890 */ /* 0x000fc8000fffe13f */
[----:B------:R-:W-:Y:S02]  /*0a90*/  @!UP1 USHF.L.U32 UR7, UR6, 0xb, URZ ;  /* 0x0000000b06079899 */ /* 0x000fe4000800063f */
[----:B------:R-:W-:Y:S01]  /*0aa0*/  @!UP1 USHF.L.U32 UR6, UR6, 0x1, URZ ;  /* 0x0000000106069899 */ /* 0x000fe2000800063f */
[----:B------:R-:W-:Y:S01]  /*0ab0*/  ISETP.GE.U32.AND P6, PT, R40, 0x2, PT ;  /* 0x000000022800780c */ /* 0x000fe20003fc6070 */
[----:B------:R-:W-:Y:S01]  /*0ac0*/  VOTEU.ALL UP0, P0 ;  /* 0x00000000003f7886 */ /* 0x000fe20000000000 */
[----:B------:R-:W-:Y:S01]  /*0ad0*/  ISETP.EQ.AND P1, PT, R6, RZ, P1 ;  /* 0x000000ff0600720c */ /* 0x000fe20000f22270 */
[----:B0-----:R-:W-:Y:S01]  /*0ae0*/  IMAD.MOV R26, RZ, RZ, -R2 ;  /* 0x000000ffff1a7224 */ /* 0x001fe200078e0a02 */
[----:B---3--:R-:W-:Y:S02]  /*0af0*/  @!UP1 ULEA UR9, UR10, UR9, 0x18 ;  /* 0x000000090a099291 */ /* 0x008fe4000f8ec03f */
[----:B------:R-:W-:Y:S01]  /*0b00*/  SEL R7, RZ, 0x1, !P1 ;  /* 0x00000001ff077807 */ /* 0x000fe20004800000 */
[----:B------:R-:W-:Y:S01]  /*0b10*/  VOTEU.ALL UP1, P0 ;  /* 0x00000000003f7886 */ /* 0x000fe20000020000 */
[----:B-----5:R-:W-:Y:S01]  /*0b20*/  IMAD R0, R25, R26, R16 ;  /* 0x0000001a19007224 */ /* 0x020fe200078e0210 */
[----:B------:R-:W-:Y:S01]  /*0b30*/  @P3 SHF.R.S32.HI R3, RZ, 0x3, R3 ;  /* 0x00000003ff033819 */ /* 0x000fe20000011403 */
[----:B------:R-:W0:Y:S02]  /*0b40*/  FENCE.VIEW.ASYNC.S ;  /* 0x00000000000073c6 */ /* 0x000e240000000000 */
[----:B0-----:R0:W1:Y:S01]  /*0b50*/  @!UP0 SYNCS.EXCH.64 URZ, [UR8+0x1f0], UR4 ;  /* 0x0001f004083f85b2 */ /* 0x0010620008000100 */
[----:B------:R-:W-:-:S02]  /*0b60*/  LOP3.LUT P0, RZ, R10, 0x7, RZ, 0xc0, !PT ;  /* 0x000000070aff7812 */ /* 0x000fc4000780c0ff */
[----:B------:R-:W-:Y:S02]  /*0b70*/  @P3 ISETP.NE.AND P4, PT, R3, R0, PT ;  /* 0x000000000300320c */ /* 0x000fe40003f85270 */
[----:B------:R-:W-:Y:S02]  /*0b80*/  ISETP.LT.U32.AND P0, PT, R12, 0x8, !P0 ;  /* 0x000000080c00780c */ /* 0x000fe40004701070 */
[----:B------:R-:W-:Y:S02]  /*0b90*/  @P3 SEL R13, RZ, 0x1, P4 ;  /* 0x00000001ff0d3807 */ /* 0x000fe40002000000 */
[----:B------:R-:W-:Y:S02]  /*0ba0*/  SEL R0, RZ, 0x1, !P0 ;  /* 0x00000001ff007807 */ /* 0x000fe40004000000 */
[----:B------:R-:W-:Y:S02]  /*0bb0*/  R2UR UR15, R8 ;  /* 0x00000000080f72ca */ /* 0x000fe400000e0000 */
[----:B------:R-:W-:-:S02]  /*0bc0*/  LOP3.LUT R13, R13, R0, RZ, 0xc0, !PT ;  /* 0x000000000d0d7212 */ /* 0x000fc400078ec0ff */
[----:B------:R-:W-:Y:S01]  /*0bd0*/  SEL R7, R7, 0x2, P6 ;  /* 0x0000000207077807 */ /* 0x000fe20003000000 */
[----:B------:R0:W2:Y:S01]  /*0be0*/  @!UP1 SYNCS.EXCH.64 URZ, [UR8+0x1f8], UR4 ;  /* 0x0001f804083f95b2 */ /* 0x0000a20008000100 */
[----:B------:R-:W-:Y:S01]  /*0bf0*/  NOP ;  /* 0x0000000000007918 */ /* 0x000fe20000000000 */
[----:B------:R0:W3:Y:S01]  /*0c00*/  @!UP2 SYNCS.EXCH.64 URZ, [UR9+0x1d0], UR6 ;  /* 0x0001d006093fa5b2 */ /* 0x0000e20008000100 */
[----:B------:R0:W4:Y:S01]  /*0c10*/  @!UP3 SYNCS.EXCH.64 URZ, [UR9+0x1d8], UR6 ;  /* 0x0001d806093fb5b2 */ /* 0x0001220008000100 */
[----:B------:R0:W0:Y:S01]  /*0c20*/  @!UP4 SYNCS.EXCH.64 URZ, [UR9+0x1e0], UR6 ;  /* 0x0001e006093fc5b2 */ /* 0x0000220008000100 */
[----:B------:R0:W0:Y:S01]  /*0c30*/  @!UP5 SYNCS.EXCH.64 URZ, [UR9+0x1e8], UR6 ;  /* 0x0001e806093fd5b2 */ /* 0x0000220008000100 */
[----:B------:R-:W-:Y:S01]  /*0c40*/  NOP ;  /* 0x0000000000007918 */ /* 0x000fe20000000000 */
[----:B------:R-:W-:Y:S05]  /*0c50*/  @!P2 BRA `(.L_x_4) ;  /* 0x000000000008a947 */ /* 0x000fea0003800000 */
[----:B01234-:R-:W-:Y:S01]  /*0c60*/  UCGABAR_ARV ;  /* 0x00000000000079c7 */ /* 0x01ffe20008000000 */
[----:B------:R-:W-:Y:S05]  /*0c70*/  BRA `(.L_x_5) ;  /* 0x0000000000047947 */ /* 0x000fea0003800000 */
.L_x_4:
[----:B01234-:R-:W-:Y:S01]  /*0c80*/  NOP ;  /* 0x0000000000007918 */ /* 0x01ffe20000000000 */
.L_x_5:
[----:B------:R-:W-:Y:S01]  /*0c90*/  ULDC.64 UR4, c[0x0][0x598] ;  /* 0x0001660000047ab9 */ /* 0x000fe20000000a00 */
[----:B------:R-:W-:Y:S01]  /*0ca0*/  ULDC.64 UR20, c[0x0][0x208] ;  /* 0x0000820000147ab9 */ /* 0x000fe20000000a00 */
[----:B------:R-:W-:-:S04]  /*0cb0*/  ISETP.NE.U32.AND P0, PT, RZ, UR4, PT ;  /* 0x00000004ff007c0c */ /* 0x000fc8000bf05070 */
[----:B------:R-:W-:-:S13]  /*0cc0*/  ISETP.NE.AND.EX P0, PT, RZ, UR5, PT, P0 ;  /* 0x00000005ff007c0c */ /* 0x000fda000bf05300 */
[----:B------:R-:W-:Y:S05]  /*0cd0*/  @!P0 BRA `(.L_x_6) ;  /* 0x00000000001c8947 */ /* 0x000fea0003800000 */
[----:B------:R-:W0:Y:S02]  /*0ce0*/  LDC.64 R2, c[0x0][0x598] ;  /* 0x00016600ff027b82 */ /* 0x000e240000000a00 */
[----:B0-----:R-:W2:Y:S02]  /*0cf0*/  LDG.E.64 R2, desc[UR20][R2.64] ;  /* 0x0000001402027981 */ /* 0x001ea4000c1e1b00 */
[----:B--2---:R-:W-:-:S04]  /*0d00*/  ISETP.NE.U32.AND P0, PT, R2, RZ, PT ;  /* 0x000000ff0200720c */ /* 0x004fc80003f05070 */
[----:B------:R-:W-:-:S13]  /*0d10*/  ISETP.NE.AND.EX P0, PT, R3, RZ, PT, P0 ;  /* 0x000000ff0300720c */ /* 0x000fda0003f05300 */
[----:B------:R-:W-:Y:S05]  /*0d20*/  @!P0 BRA `(.L_x_6) ;  /* 0x0000000000088947 */ /* 0x000fea0003800000 */
[----:B------:R0:W5:Y:S01]  /*0d30*/  LD.E R14, desc[UR20][R2.64] ;  /* 0x00000014020e7980 */ /* 0x000162000c101900 */
[----:B------:R-:W-:Y:S05]  /*0d40*/  BRA `(.L_x_7) ;  /* 0x0000000000207947 */ /* 0x000fea0003800000 */
.L_x_6:
[----:B------:R-:W-:Y:S02]  /*0d50*/  ULDC.64 UR4, c[0x0][0x588] ;  /* 0x0001620000047ab9 */ /* 0x000fe40000000a00 */
[----:B------:R-:W-:-:S04]  /*0d60*/  ISETP.NE.U32.AND P0, PT, RZ, UR4, PT ;  /* 0x00000004ff007c0c */ /* 0x000fc8000bf05070 */
[----:B------:R-:W-:-:S13]  /*0d70*/  ISETP.NE.AND.EX P0, PT, RZ, UR5, PT, P0 ;  /* 0x00000005ff007c0c */ /* 0x000fda000bf05300 */
[----:B------:R-:W-:Y:S05]  /*0d80*/  @!P0 BRA `(.L_x_8) ;  /* 0x00000000000c8947 */ /* 0x000fea0003800000 */
[----:B------:R-:W0:Y:S02]  /*0d90*/  LDC.64 R14, c[0x0][0x588] ;  /* 0x00016200ff0e7b82 */ /* 0x000e240000000a00 */
[----:B0-----:R1:W5:Y:S01]  /*0da0*/  LDG.E R14, desc[UR20][R14.64] ;  /* 0x000000140e0e7981 */ /* 0x001362000c1e1900 */
[----:B------:R-:W-:Y:S05]  /*0db0*/  BRA `(.L_x_7) ;  /* 0x0000000000047947 */ /* 0x000fea0003800000 */
.L_x_8:
[----:B------:R-:W2:Y:S02]  /*0dc0*/  LDC R14, c[0x0][0x580] ;  /* 0x00016000ff0e7b82 */ /* 0x000ea40000000800 */
.L_x_7:
[----:B------:R-:W-:Y:S02]  /*0dd0*/  ULDC.64 UR4, c[0x0][0x5a0] ;  /* 0x0001680000047ab9 */ /* 0x000fe40000000a00 */
[----:B------:R-:W-:-:S04]  /*0de0*/  ISETP.NE.U32.AND P0, PT, RZ, UR4, PT ;  /* 0x00000004ff007c0c */ /* 0x000fc8000bf05070 */
[----:B------:R-:W-:-:S13]  /*0df0*/  ISETP.NE.AND.EX P0, PT, RZ, UR5, PT, P0 ;  /* 0x00000005ff007c0c */ /* 0x000fda000bf05300 */
[----:B------:R-:W-:Y:S05]  /*0e00*/  @!P0 BRA `(.L_x_9) ;  /* 0x00000000001c8947 */ /* 0x000fea0003800000 */
[----:B0-----:R-:W0:Y:S02]  /*0e10*/  LDC.64 R2, c[0x0][0x5a0] ;  /* 0x00016800ff027b82 */ /* 0x001e240000000a00 */
[----:B0-----:R-:W3:Y:S02]  /*0e20*/  LDG.E.64 R2, desc[UR20][R2.64] ;  /* 0x0000001402027981 */ /* 0x001ee4000c1e1b00 */
[----:B---3--:R-:W-:-:S04]  /*0e30*/  ISETP.NE.U32.AND P0, PT, R2, RZ, PT ;  /* 0x000000ff0200720c */ /* 0x008fc80003f05070 */
[----:B------:R-:W-:-:S13]  /*0e40*/  ISETP.NE.AND.EX P0, PT, R3, RZ, PT, P0 ;  /* 0x000000ff0300720c */ /* 0x000fda0003f05300 */
[----:B------:R-:W-:Y:S05]  /*0e50*/  @!P0 BRA `(.L_x_9) ;  /* 0x0000000000088947 */ /* 0x000fea0003800000 */
[----:B-1----:R0:W5:Y:S01]  /*0e60*/  LD.E R15, desc[UR20][R2.64] ;  /* 0x00000014020f7980 */ /* 0x002162000c101900 */
[----:B------:R-:W-:Y:S05]  /*0e70*/  BRA `(.L_x_10) ;  /* 0x0000000000207947 */ /* 0x000fea0003800000 */
.L_x_9:
[----:B------:R-:W-:Y:S02]  /*0e80*/  ULDC.64 UR4, c[0x0][0x590] ;  /* 0x0001640000047ab9 */ /* 0x000fe40000000a00 */
[----:B------:R-:W-:-:S04]  /*0e90*/  ISETP.NE.U32.AND P0, PT, RZ, UR4, PT ;  /* 0x00000004ff007c0c */ /* 0x000fc8000bf05070 */
[----:B------:R-:W-:-:S13]  /*0ea0*/  ISETP.NE.AND.EX P0, PT, RZ, UR5, PT, P0 ;  /* 0x00000005ff007c0c */ /* 0x000fda000bf05300 */
[----:B------:R-:W-:Y:S05]  /*0eb0*/  @!P0 BRA `(.L_x_11) ;  /* 0x00000000000c8947 */ /* 0x000fea0003800000 */
[----:B0-----:R-:W1:Y:S02]  /*0ec0*/  LDC.64 R2, c[0x0][0x590] ;  /* 0x00016400ff027b82 */ /* 0x001e640000000a00 */
[----:B-1----:R1:W5:Y:S01]  /*0ed0*/  LDG.E R15, desc[UR20][R2.64] ;  /* 0x00000014020f7981 */ /* 0x002362000c1e1900 */
[----:B------:R-:W-:Y:S05]  /*0ee0*/  BRA `(.L_x_10) ;  /* 0x0000000000047947 */ /* 0x000fea0003800000 */
.L_x_11:
[----:B-1----:R-:W3:Y:S02]  /*0ef0*/  LDC R15, c[0x0][0x584] ;  /* 0x00016100ff0f7b82 */ /* 0x002ee40000000800 */
.L_x_10:
[----:B------:R-:W4:Y:S01]  /*0f00*/  LDC R0, c[0x0][0x65c] ;  /* 0x00019700ff007b82 */ /* 0x000f220000000800 */
[----:B------:R-:W-:Y:S01]  /*0f10*/  ULDC UR8, c[0x0][0x28c] ;  /* 0x0000a30000087ab9 */ /* 0x000fe20000000800 */
[----:B------:R-:W-:Y:S01]  /*0f20*/  ISETP.NE.AND P0, PT, R6, 0x2, PT ;  /* 0x000000020600780c */ /* 0x000fe20003f05270 */
[----:B------:R-:W-:Y:S01]  /*0f30*/  UIADD3 UR8, UR8, 0x3f, URZ ;  /* 0x0000003f08087890 */ /* 0x000fe2000fffe03f */
[----:B------:R-:W-:Y:S01]  /*0f40*/  IMAD.U32 R4, RZ, RZ, UR12 ;  /* 0x0000000cff047e24 */ /* 0x000fe2000f8e00ff */
[----:B------:R-:W-:Y:S01]  /*0f50*/  UMOV UR5, URZ ;  /* 0x0000003f00057c82 */ /* 0x000fe20008000000 */
[----:B------:R-:W-:Y:S01]  /*0f60*/  UMOV UR4, URZ ;  /* 0x0000003f00047c82 */ /* 0x000fe20008000000 */
[----:B------:R-:W-:-:S04]  /*0f70*/  USHF.R.S32.HI UR9, URZ, 0x1f, UR8 ;  /* 0x0000001f3f097899 */ /* 0x000fc80008011408 */
[----:B------:R-:W-:-:S04]  /*0f80*/  ULEA.HI UR9, UR9, UR8, URZ, 0x6 ;  /* 0x0000000809097291 */ /* 0x000fc8000f8f303f */
[----:B------:R-:W-:Y:S01]  /*0f90*/  USHF.R.S32.HI UR13, URZ, 0x6, UR9 ;  /* 0x000000063f0d7899 */ /* 0x000fe20008011409 */
[----:B----4-:R-:W-:-:S13]  /*0fa0*/  ISETP.NE.AND P4, PT, R0, 0x1, PT ;  /* 0x000000010000780c */ /* 0x010fda0003f85270 */
[----:B01----:R-:W0:Y:S01]  /*0fb0*/  @P4 LDC R3, c[0x0][0x10] ;  /* 0x00000400ff034b82 */ /* 0x003e220000000800 */
[----:B------:R-:W-:Y:S02]  /*0fc0*/  @P4 IMAD.MOV.U32 R17, RZ, RZ, RZ ;  /* 0x000000ffff114224 */ /* 0x000fe400078e00ff */
[----:B------:R-:W-:-:S05]  /*0fd0*/  @P4 IMAD.MOV.U32 R5, RZ, RZ, RZ ;  /* 0x000000ffff054224 */ /* 0x000fca00078e00ff */
[----:B------:R-:W1:Y:S01]  /*0fe0*/  @!P4 LDC R9, c[0x0][0xc] ;  /* 0x00000300ff09cb82 */ /* 0x000e620000000800 */
[----:B------:R-:W-:Y:S01]  /*0ff0*/  ULDC UR6, c[0x0][0xc] ;  /* 0x0000030000067ab9 */ /* 0x000fe20000000800 */
[----:B------:R-:W-:Y:S02]  /*1000*/  ULDC UR7, c[0x0][0x10] ;  /* 0x0000040000077ab9 */ /* 0x000fe40000000800 */
[----:B------:R-:W-:-:S04]  /*1010*/  UIMAD.WIDE.U32 UR6, UR6, UR7, URZ ;  /* 0x00000007060672a5 */ /* 0x000fc8000f8e003f */
[----:B------:R-:W4:Y:S01]  /*1020*/  LDC R8, c[0x0][0x14] ;  /* 0x00000500ff087b82 */ /* 0x000f220000000800 */
[----:B0-----:R-:W-:-:S04]  /*1030*/  @P4 IMAD.WIDE.U32 R2, R3, UR12, R16 ;  /* 0x0000000c03024c25 */ /* 0x001fc8000f8e0010 */
[----:B------:R-:W-:Y:S02]  /*1040*/  @P4 IMAD.IADD R3, R3, 0x1, R5 ;  /* 0x0000000103034824 */ /* 0x000fe400078e0205 */
[----:B------:R-:W-:Y:S02]  /*1050*/  IMAD.MOV.U32 R5, RZ, RZ, RZ ;  /* 0x000000ffff057224 */ /* 0x000fe400078e00ff */
[----:B-1----:R-:W-:-:S04]  /*1060*/  @!P4 IMAD.WIDE.U32 R4, R16, R9, R4 ;  /* 0x000000091004c225 */ /* 0x002fc800078e0004 */
[----:B------:R-:W-:Y:S02]  /*1070*/  @!P4 IMAD.MOV.U32 R2, RZ, RZ, R4 ;  /* 0x000000ffff02c224 */ /* 0x000fe400078e0004 */
[C---:B----4-:R-:W-:Y:S02]  /*1080*/  IMAD R21, R8.reuse, UR7, RZ ;  /* 0x0000000708157c24 */ /* 0x050fe4000f8e02ff */
[----:B------:R-:W-:Y:S01]  /*1090*/  IMAD.WIDE.U32 R8, R8, UR6, RZ ;  /* 0x0000000608087c25 */ /* 0x000fe2000f8e00ff */
[----:B------:R-:W-:-:S03]  /*10a0*/  ULDC.64 UR6, c[0x0][0x650] ;  /* 0x0001940000067ab9 */ /* 0x000fc60000000a00 */
[----:B------:R-:W-:Y:S02]  /*10b0*/  @!P4 IMAD.MOV.U32 R3, RZ, RZ, R5 ;  /* 0x000000ffff03c224 */ /* 0x000fe400078e0005 */
[----:B------:R-:W-:Y:S01]  /*10c0*/  IMAD.IADD R0, R9, 0x1, R21 ;  /* 0x0000000109007824 */ /* 0x000fe200078e0215 */
[----:B------:R-:W-:Y:S06]  /*10d0*/  @P0 BRA `(.L_x_12) ;  /* 0x0000000000200947 */ /* 0x000fec0003800000 */
[----:B------:R-:W-:Y:S01]  /*10e0*/  USHF.R.U32.HI UR4, URZ, 0x2, UR13 ;  /* 0x000000023f047899 */ /* 0x000fe2000801160d */
[----:B------:R-:W-:Y:S01]  /*10f0*/  IADD3 R2, P0, R2, R8, RZ ;  /* 0x0000000802027210 */ /* 0x000fe20007f1e0ff */
[----:B------:R-:W-:Y:S02]  /*1100*/  UISETP.GE.U32.AND UP0, UPT, UR13, 0x1c, UPT ;  /* 0x0000001c0d00788c */ /* 0x000fe4000bf06070 */
[----:B------:R-:W-:Y:S02]  /*1110*/  UIMAD.WIDE.U32 UR4, UR4, 0x24924925, URZ ;  /* 0x24924925040478a5 */ /* 0x000fe4000f8e003f */
[----:B------:R-:W-:-:S05]  /*1120*/  IMAD.X R3, R0, 0x1, R3, P0 ;  /* 0x0000000100037824 */ /* 0x000fca00000e0603 */
[----:B------:R-:W-:Y:S02]  /*1130*/  UMOV UR4, URZ ;  /* 0x0000003f00047c82 */ /* 0x000fe40008000000 */
[----:B------:R-:W-:Y:S02]  /*1140*/  @UP0 ULOP3.LUT UR4, UR5, 0x1, URZ, 0xc0, !UPT ;  /* 0x0000000105040892 */ /* 0x000fe4000f8ec03f */
[----:B------:R-:W-:-:S12]  /*1150*/  UIMAD UR5, UR5, -0x1c, UR13 ;  /* 0xffffffe4050578a4 */ /* 0x000fd8000f8e020d */
.L_x_12:
[----:B------:R-:W-:Y:S01]  /*1160*/  ISETP.GE.U32.AND P0, PT, R2, UR6, PT ;  /* 0x0000000602007c0c */ /* 0x000fe2000bf06070 */
[----:B------:R-:W-:Y:S01]  /*1170*/  IMAD.MOV.U32 R6, RZ, RZ, -0x1 ;  /* 0xffffffffff067424 */ /* 0x000fe200078e00ff */
[----:B------:R-:W-:Y:S01]  /*1180*/  PRMT R20, RZ, 0x7610, R20 ;  /* 0x00007610ff147816 */ /* 0x000fe20000000014 */
[----:B------:R-:W-:Y:S01]  /*1190*/  IMAD.MOV.U32 R4, RZ, RZ, -0x1 ;  /* 0xffffffffff047424 */ /* 0x000fe200078e00ff */
[----:B------:R-:W-:Y:S01]  /*11a0*/  ISETP.GE.U32.AND.EX P0, PT, R3, UR7, PT, P0 ;  /* 0x0000000703007c0c */ /* 0x000fe2000bf06100 */
[----:B------:R-:W-:-:S12]  /*11b0*/  IMAD.MOV.U32 R5, RZ, RZ, -0x1 ;  /* 0xffffffffff057424 */ /* 0x000fd800078e00ff */
[----:B------:R-:W-:Y:S05]  /*11c0*/  @P0 BRA `(.L_x_13) ;  /* 0x0000000400240947 */ /* 0x000fea0003800000 */
[----:B------:R-:W0:Y:S01]  /*11d0*/  LDC.64 R28, c[0x0][0x628] ;  /* 0x00018a00ff1c7b82 */ /* 0x000e220000000a00 */
[----:B------:R-:W-:Y:S02]  /*11e0*/  IMAD.MOV.U32 R4, RZ, RZ, R2 ;  /* 0x000000ffff047224 */ /* 0x000fe400078e0002 */
[----:B------:R-:W-:-:S05]  /*11f0*/  IMAD.MOV.U32 R5, RZ, RZ, R3 ;  /* 0x000000ffff057224 */ /* 0x000fca00078e0003 */
[----:B------:R-:W1:Y:S08]  /*1200*/  LDC R6, c[0x0][0x630] ;  /* 0x00018c00ff067b82 */ /* 0x000e700000000800 */
[----:B------:R-:W4:Y:S01]  /*1210*/  LDC.64 R30, c[0x0][0x620] ;  /* 0x00018800ff1e7b82 */ /* 0x000f220000000a00 */
[----:B0-----:R-:W-:-:S04]  /*1220*/  ISETP.NE.U32.AND P0, PT, R28, RZ, PT ;  /* 0x000000ff1c00720c */ /* 0x001fc80003f05070 */
[----:B------:R-:W-:-:S13]  /*1230*/  ISETP.NE.AND.EX P0, PT, R29, RZ, PT, P0 ;  /* 0x000000ff1d00720c */ /* 0x000fda0003f05300 */
[----:B-1--4-:R-:W-:Y:S05]  /*1240*/  @!P0 BRA `(.L_x_14) ;  /* 0x0000000000288947 */ /* 0x012fea0003800000 */
[----:B------:R-:W0:Y:S02]  /*1250*/  LDC R23, c[0x0][0x634] ;  /* 0x00018d00ff177b82 */ /* 0x000e240000000800 */
[----:B0-----:R-:W-:-:S05]  /*1260*/  IADD3 R23, P0, R2, R23, RZ ;  /* 0x0000001702177210 */ /* 0x001fca0007f1e0ff */
[----:B------:R-:W-:-:S04]  /*1270*/  IMAD.X R27, RZ, RZ, R3, P0 ;  /* 0x000000ffff1b7224 */ /* 0x000fc800000e0603 */
[----:B------:R-:W-:-:S04]  /*1280*/  IMAD.WIDE.U32 R4, R27, R28, RZ ;  /* 0x0000001c1b047225 */ /* 0x000fc800078e00ff */
[----:B------:R-:W-:-:S04]  /*1290*/  IMAD.WIDE.U32 R20, P0, R23, R29, R4 ;  /* 0x0000001d17147225 */ /* 0x000fc80007800004 */
[----:B------:R-:W-:-:S04]  /*12a0*/  IMAD.WIDE.U32 R4, R23, R28, RZ ;  /* 0x0000001c17047225 */ /* 0x000fc800078e00ff */
[----:B------:R-:W-:Y:S01]  /*12b0*/  IMAD.X R23, RZ, RZ, RZ, P0 ;  /* 0x000000ffff177224 */ /* 0x000fe200000e06ff */
[----:B------:R-:W-:Y:S01]  /*12c0*/  IADD3 RZ, P0, R5, R20, RZ ;  /* 0x0000001405ff7210 */ /* 0x000fe20007f1e0ff */
[----:B------:R-:W-:-:S04]  /*12d0*/  IMAD.MOV.U32 R22, RZ, RZ, R21 ;  /* 0x000000ffff167224 */ /* 0x000fc800078e0015 */
[----:B------:R-:W-:-:S08]  /*12e0*/  IMAD.WIDE.U32.X R4, R27, R29, R22, P0 ;  /* 0x0000001d1b047225 */ /* 0x000fd000000e0416 */
.L_x_14:
[----:B------:R-:W0:Y:S01]  /*12f0*/  LDC.64 R32, c[0x0][0x640] ;  /* 0x00019000ff207b82 */ /* 0x000e220000000a00 */
[-CC-:B------:R-:W-:Y:S01]  /*1300*/  SHF.R.U64 R36, R4, R6.reuse, R5.reuse ;  /* 0x0000000604247219 */ /* 0x180fe20000001205 */
[----:B------:R-:W-:Y:S01]  /*1310*/  IMAD.MOV.U32 R37, RZ, RZ, 0x1 ;  /* 0x00000001ff257424 */ /* 0x000fe200078e00ff */
[----:B------:R-:W-:Y:S02]  /*1320*/  SHF.R.U32.HI R4, RZ, R6, R5 ;  /* 0x00000006ff047219 */ /* 0x000fe40000011605 */
[----:B------:R-:W-:-:S03]  /*1330*/  IADD3 R21, P0, RZ, -R36, RZ ;  /* 0x80000024ff157210 */ /* 0x000fc60007f1e0ff */
[----:B------:R-:W1:Y:S02]  /*1340*/  LDC R20, c[0x0][0x618] ;  /* 0x00018600ff147b82 */ /* 0x000e640000000800 */
[----:B------:R-:W-:-:S04]  /*1350*/  IMAD.X R5, RZ, RZ, ~R4, P0 ;  /* 0x000000ffff057224 */ /* 0x000fc800000e0e04 */
[-C--:B------:R-:W-:Y:S02]  /*1360*/  IMAD R6, R5, R30.reuse, RZ ;  /* 0x0000001e05067224 */ /* 0x080fe400078e02ff */
[----:B------:R-:W4:Y:S01]  /*1370*/  LDC R23, c[0x0][0x608] ;  /* 0x00018200ff177b82 */ /* 0x000f220000000800 */
[----:B------:R-:W-:-:S04]  /*1380*/  IMAD.WIDE.U32 R4, R21, R30, R2 ;  /* 0x0000001e15047225 */ /* 0x000fc800078e0002 */
[----:B------:R-:W-:-:S03]  /*1390*/  IMAD R21, R21, R31, R6 ;  /* 0x0000001f15157224 */ /* 0x000fc600078e0206 */
[----:B------:R-:W2:Y:S01]  /*13a0*/  LDC R28, c[0x0][0x658] ;  /* 0x00019600ff1c7b82 */ /* 0x000ea20000000800 */
[----:B------:R-:W-:Y:S01]  /*13b0*/  IMAD.IADD R5, R5, 0x1, R21 ;  /* 0x0000000105057824 */ /* 0x000fe200078e0215 */
[----:B0-----:R-:W-:Y:S01]  /*13c0*/  ISETP.NE.U32.AND P0, PT, R32, RZ, PT ;  /* 0x000000ff2000720c */ /* 0x001fe20003f05070 */
[----:B------:R-:W-:-:S03]  /*13d0*/  IMAD.MOV.U32 R21, RZ, RZ, -0x1 ;  /* 0xffffffffff157424 */ /* 0x000fc600078e00ff */
[----:B------:R-:W-:Y:S02]  /*13e0*/  ISETP.NE.AND.EX P0, PT, R33, RZ, PT, P0 ;  /* 0x000000ff2100720c */ /* 0x000fe40003f05300 */
[----:B------:R-:W0:Y:S01]  /*13f0*/  LDC R31, c[0x0][0x600] ;  /* 0x00018000ff1f7b82 */ /* 0x000e220000000800 */
[-CC-:B-1----:R-:W-:Y:S02]  /*1400*/  SHF.R.U64 R29, R4, R20.reuse, R5.reuse ;  /* 0x00000014041d7219 */ /* 0x182fe40000001205 */
[----:B------:R-:W-:-:S05]  /*1410*/  SHF.R.U32.HI R4, RZ, R20, R5 ;  /* 0x00000014ff047219 */ /* 0x000fca0000011605 */
[----:B------:R-:W1:Y:S01]  /*1420*/  LDC R30, c[0x0][0x648] ;  /* 0x00019200ff1e7b82 */ /* 0x000e620000000800 */
[-CC-:B----4-:R-:W-:Y:S02]  /*1430*/  SHF.R.U64 R39, R29, R23.reuse, R4.reuse ;  /* 0x000000171d277219 */ /* 0x190fe40000001204 */
[----:B------:R-:W-:-:S05]  /*1440*/  SHF.R.U32.HI R5, RZ, R23, R4 ;  /* 0x00000017ff057219 */ /* 0x000fca0000011604 */
[----:B------:R-:W4:Y:S01]  /*1450*/  LDC R35, c[0x0][0x638] ;  /* 0x00018e00ff237b82 */ /* 0x000f220000000800 */
[-C--:B--2---:R-:W-:Y:S02]  /*1460*/  SHF.L.U32 R4, R21, R28.reuse, RZ ;  /* 0x0000001c15047219 */ /* 0x084fe400000006ff */
[--C-:B------:R-:W-:Y:S02]  /*1470*/  SHF.R.U64 R38, R39, R28, R5.reuse ;  /* 0x0000001c27267219 */ /* 0x100fe40000001205 */
[----:B------:R-:W-:Y:S02]  /*1480*/  LOP3.LUT R6, RZ, R4, RZ, 0x33, !PT ;  /* 0x00000004ff067212 */ /* 0x000fe400078e33ff */
[----:B------:R-:W-:Y:S01]  /*1490*/  SHF.R.U32.HI R5, RZ, R28, R5 ;  /* 0x0000001cff057219 */ /* 0x000fe20000011605 */
[----:B------:R-:W2:Y:S01]  /*14a0*/  LDC R34, c[0x0][0x610] ;  /* 0x00018400ff227b82 */ /* 0x000ea20000000800 */
[----:B------:R-:W-:Y:S01]  /*14b0*/  IMAD.MOV.U32 R4, RZ, RZ, R38 ;  /* 0x000000ffff047224 */ /* 0x000fe200078e0026 */
[----:B------:R-:W-:Y:S06]  /*14c0*/  @!P0 BRA `(.L_x_15) ;  /* 0x0000000000288947 */ /* 0x000fec0003800000 */
[----:B------:R-:W3:Y:S02]  /*14d0*/  LDC R23, c[0x0][0x64c] ;  /* 0x00019300ff177b82 */ /* 0x000ee40000000800 */
[----:B---3--:R-:W-:-:S05]  /*14e0*/  IADD3 R23, P0, R38, R23, RZ ;  /* 0x0000001726177210 */ /* 0x008fca0007f1e0ff */
        /* <DEDUP_REMOVED lines=8> */
.L_x_15:
[----:B-1----:R-:W-:Y:S01]  /*1570*/  SHF.R.U64 R17, R4, R30, R5 ;  /* 0x0000001e04117219 */ /* 0x002fe20000001205 */
[----:B------:R-:W-:Y:S01]  /*1580*/  @P4 IMAD R24, R25, R26, R16 ;  /* 0x0000001a19184224 */ /* 0x000fe200078e0210 */
[----:B------:R-:W-:Y:S01]  /*1590*/  LOP3.LUT R5, R39, R6, RZ, 0xc0, !PT ;  /* 0x0000000627057212 */ /* 0x000fe200078ec0ff */
[----:B0-----:R-:W-:Y:S01]  /*15a0*/  VIADD R6, R31, 0xffffffff ;  /* 0xffffffff1f067836 */ /* 0x001fe20000000000 */
[----:B------:R-:W-:Y:S01]  /*15b0*/  SHF.L.U32 R4, R37, R28, RZ ;  /* 0x0000001c25047219 */ /* 0x000fe200000006ff */
[----:B------:R-:W-:-:S03]  /*15c0*/  IMAD.MOV R20, RZ, RZ, -R17 ;  /* 0x000000ffff147224 */ /* 0x000fc600078e0a11 */
[----:B------:R-:W-:Y:S01]  /*15d0*/  LOP3.LUT R29, R29, R6, RZ, 0xc0, !PT ;  /* 0x000000061d1d7212 */ /* 0x000fe200078ec0ff */
[----:B------:R-:W-:Y:S02]  /*15e0*/  IMAD R5, R4, R17, R5 ;  /* 0x0000001104057224 */ /* 0x000fe400078e0205 */
[----:B----4-:R-:W-:Y:S02]  /*15f0*/  IMAD R4, R20, R35, R38 ;  /* 0x0000002314047224 */ /* 0x010fe400078e0226 */
[----:B--2---:R-:W-:Y:S02]  /*1600*/  IMAD R6, R5, R34, R24 ;  /* 0x0000002205067224 */ /* 0x004fe400078e0218 */
[----:B------:R-:W-:Y:S02]  /*1610*/  IMAD R5, R4, R31, R29 ;  /* 0x0000001f04057224 */ /* 0x000fe400078e021d */
[----:B------:R-:W-:-:S03]  /*1620*/  IMAD.MOV.U32 R20, RZ, RZ, 0x1 ;  /* 0x00000001ff147424 */ /* 0x000fc600078e00ff */
[----:B------:R-:W-:Y:S02]  /*1630*/  SEL R4, R5, R6, !P4 ;  /* 0x0000000605047207 */ /* 0x000fe40006000000 */
[----:B------:R-:W-:Y:S01]  /*1640*/  SEL R6, R6, R5, !P4 ;  /* 0x0000000506067207 */ /* 0x000fe20006000000 */
[----:B------:R-:W-:-:S07]  /*1650*/  IMAD.MOV.U32 R5, RZ, RZ, R36 ;  /* 0x000000ffff057224 */ /* 0x000fce00078e0024 */
.L_x_13:
[----:B------:R-:W-:Y:S05]  /*1660*/  @!P2 BRA `(.L_x_16) ;  /* 0x00000000000ca947 */ /* 0x000fea0003800000 */
[----:B------:R-:W-:Y:S01]  /*1670*/  UCGABAR_WAIT ;  /* 0x0000000000007dc7 */ /* 0x000fe20008000000 */
[----:B------:R-:W-:Y:S01]  /*1680*/  CCTL.IVALL ;  /* 0x00000000ff00798f */ /* 0x000fe20002000000 */
[----:B------:R-:W-:Y:S05]  /*1690*/  BRA `(.L_x_17) ;  /* 0x0000000000047947 */ /* 0x000fea0003800000 */
.L_x_16:
[----:B------:R-:W-:Y:S06]  /*16a0*/  BAR.SYNC.DEFER_BLOCKING 0x0 ;  /* 0x0000000000007b1d */ /* 0x000fec0000010000 */
.L_x_17:
[----:B------:R-:W-:Y:S05]  /*16b0*/  @!P5 BRA `(.L_x_18) ;  /* 0x0000004000f0d947 */ /* 0x000fea0003800000 */
[----:B------:R-:W-:-:S13]  /*16c0*/  ISETP.GT.U32.AND P0, PT, R40, 0x1, PT ;  /* 0x000000012800780c */ /* 0x000fda0003f04070 */
[----:B------:R-:W-:Y:S05]  /*16d0*/  @P0 EXIT ;  /* 0x000000000000094d */ /* 0x000fea0003800000 */
.L_x_19:
[----:B------:R-:W-:-:S08]  /*16e0*/  NOP ;  /* 0x0000000000007918 */ /* 0x000fd00000000000 */
[----:B------:R-:W0:Y:S02]  /*16f0*/  USETMAXREG.TRY_ALLOC.CTAPOOL UP0, 0xe8 ;  /* 0x000000e8000079c8 */ /* 0x000e240008000600 */
[----:B0-----:R-:W-:-:S13]  /*1700*/  PLOP3.LUT P0, PT, PT, PT, UP0, 0x80, 0x0 ;  /* 0x000000000000781c */ /* 0x001fda0003f0f008 */
[----:B------:R-:W-:Y:S05]  /*1710*/  @!P0 BRA `(.L_x_19) ;  /* 0xfffffffc00f08947 */ /* 0x000fea000383ffff */
[----:B------:R-:W-:-:S13]  /*1720*/  LOP3.LUT P0, RZ, R20, 0xff, RZ, 0xc0, !PT ;  /* 0x000000ff14ff7812 */ /* 0x000fda000780c0ff */
[----:B------:R-:W-:Y:S05]  /*1730*/  @!P0 EXIT ;  /* 0x000000000000894d */ /* 0x000fea0003800000 */
[----:B------:R-:W0:Y:S01]  /*1740*/  S2UR UR6, SR_CgaCtaId ;  /* 0x00000000000679c3 */ /* 0x000e220000008800 */
[CC--:B------:R-:W-:Y:S01]  /*1750*/  LEA.HI R11, R19.reuse, R10.reuse, RZ, 0x2 ;  /* 0x0000000a130b7211 */ /* 0x0c0fe200078f10ff */
[----:B------:R-:W-:Y:S01]  /*1760*/  UIADD3 UR7, UR15, -0x1, URZ ;  /* 0xffffffff0f077890 */ /* 0x000fe2000fffe03f */
[----:B------:R-:W-:Y:S01]  /*1770*/  LEA.HI R19, R19, R10, RZ, 0x5 ;  /* 0x0000000a13137211 */ /* 0x000fe200078f28ff */
[----:B------:R-:W-:Y:S01]  /*1780*/  UMOV UR12, 0x400 ;  /* 0x00000400000c7882 */ /* 0x000fe20000000000 */
[--C-:B------:R-:W-:Y:S01]  /*1790*/  SHF.R.S32.HI R16, RZ, 0x2, R11.reuse ;  /* 0x00000002ff107819 */ /* 0x100fe2000001140b */
[----:B------:R-:W-:Y:S01]  /*17a0*/  UISETP.LT.AND UP0, UPT, UR13, 0x1, UPT ;  /* 0x000000010d00788c */ /* 0x000fe2000bf01270 */
[----:B------:R-:W-:Y:S01]  /*17b0*/  SHF.R.S32.HI R17, RZ, 0x1f, R11 ;  /* 0x0000001fff117819 */ /* 0x000fe2000001140b */
[----:B------:R-:W-:Y:S01]  /*17c0*/  USHF.L.U32 UR22, UR13, 0x1, URZ ;  /* 0x000000010d167899 */ /* 0x000fe2000800063f */
[----:B------:R-:W-:Y:S01]  /*17d0*/  SHF.R.S32.HI R19, RZ, 0x5, R19 ;  /* 0x00000005ff137819 */ /* 0x000fe20000011413 */
[----:B------:R-:W-:Y:S01]  /*17e0*/  USEL UR14, UR13, 0x1, UP0 ;  /* 0x000000010d0e7887 */ /* 0x000fe20008000000 */
[----:B------:R-:W-:Y:S01]  /*17f0*/  LEA.HI R17, R17, R16, RZ, 0x3 ;  /* 0x0000001011117211 */ /* 0x000fe200078f18ff */
[----:B------:R-:W-:Y:S01]  /*1800*/  UISETP.NE.AND UP0, UPT, UR7, URZ, UPT ;  /* 0x0000003f0700728c */ /* 0x000fe2000bf05270 */
[----:B------:R-:W-:Y:S01]  /*1810*/  LOP3.LUT R11, R11, 0xfffffffc, RZ, 0xc0, !PT ;  /* 0xfffffffc0b0b7812 */ /* 0x000fe200078ec0ff */
[----:B------:R-:W-:Y:S01]  /*1820*/  UIADD3 UR14, -UR14, UR13, URZ ;  /* 0x0000000d0e0e7290 */ /* 0x000fe2000fffe13f */
[----:B------:R-:W-:Y:S01]  /*1830*/  LOP3.LUT R17, R17, 0xfffffff8, RZ, 0xc0, !PT ;  /* 0xfffffff811117812 */ /* 0x000fe200078ec0ff */
[----:B------:R-:W-:Y:S01]  /*1840*/  USEL UR9, URZ, 0x1, UP0 ;  /* 0x000000013f097887 */ /* 0x000fe20008000000 */
[----:B------:R-:W-:Y:S01]  /*1850*/  LOP3.LUT R86, R7, 0x1, RZ, 0xfc, !PT ;  /* 0x0000000107567812 */ /* 0x000fe200078efcff */
[----:B------:R-:W-:-:S02]  /*1860*/  IMAD.IADD R20, R10, 0x1, -R11 ;  /* 0x000000010a147824 */ /* 0x000fc400078e0a0b */
[----:B------:R-:W-:Y:S02]  /*1870*/  IMAD.IADD R16, R16, 0x1, -R17 ;  /* 0x0000000110107824 */ /* 0x000fe400078e0a11 */
[----:B------:R-:W-:Y:S01]  /*1880*/  IMAD.U32 R87, RZ, RZ, UR9 ;  /* 0x00000009ff577e24 */ /* 0x000fe2000f8e00ff */
[----:B0-----:R-:W-:Y:S02]  /*1890*/  ULEA UR12, UR6, UR12, 0x18 ;  /* 0x0000000c060c7291 */ /* 0x001fe4000f8ec03f */
[--C-:B------:R-:W-:Y:S01]  /*18a0*/  SHF.R.S32.HI R17, RZ, 0x1f, R16.reuse ;  /* 0x0000001fff117819 */ /* 0x100fe20000011410 */
[----:B------:R-:W-:Y:S01]  /*18b0*/  USHF.L.U32 UR6, UR7, 0x3, URZ ;  /* 0x0000000307067899 */ /* 0x000fe2000800063f */
[C-C-:B------:R-:W-:Y:S01]  /*18c0*/  IMAD R21, R19.reuse, -0x10, -R16.reuse ;  /* 0xfffffff013157824 */ /* 0x140fe200078e0a10 */
[----:B------:R-:W-:Y:S02]  /*18d0*/  UIADD3 UR7, UR12, 0x1c300, URZ ;  /* 0x0001c3000c077890 */ /* 0x000fe4000fffe03f */
[----:B------:R-:W-:Y:S01]  /*18e0*/  ULOP3.LUT UR6, UR6, 0x8, URZ, 0xc0, !UPT ;  /* 0x0000000806067892 */ /* 0x000fe2000f8ec03f */
[----:B------:R-:W-:Y:S01]  /*18f0*/  IMAD.WIDE R10, R19, 0x10, R16 ;  /* 0x00000010130a7825 */ /* 0x000fe200078e0210 */
[----:B------:R-:W-:-:S02]  /*1900*/  UIADD3 UR8, UR12, 0x300, URZ ;  /* 0x000003000c087890 */ /* 0x000fc4000fffe03f */
[----:B------:R-:W-:Y:S02]  /*1910*/  USHF.R.U32.HI UR7, URZ, 0x4, UR7 ;  /* 0x000000043f077899 */ /* 0x000fe40008011607 */
[----:B------:R-:W-:Y:S02]  /*1920*/  USHF.R.U32.HI UR8, URZ, 0x4, UR8 ;  /* 0x000000043f087899 */ /* 0x000fe40008011608 */
[----:B------:R-:W-:Y:S02]  /*1930*/  ULOP3.LUT UR24, UR6, 0x8, URZ, 0x3c, !UPT ;  /* 0x0000000806187892 */ /* 0x000fe4000f8e3c3f */
[----:B------:R-:W-:Y:S02]  /*1940*/  ULOP3.LUT UR16, UR6, 0x18, URZ, 0x3c, !UPT ;  /* 0x0000001806107892 */ /* 0x000fe4000f8e3c3f */
[----:B------:R-:W-:Y:S01]  /*1950*/  UIADD3 UR23, UR12, 0x1d0, URZ ;  /* 0x000001d00c177890 */ /* 0x000fe2000fffe03f */
[----:B------:R-:W-:Y:S01]  /*1960*/  ULDC UR6, c[0x0][0x284] ;  /* 0x0000a10000067ab9 */ /* 0x000fe20000000800 */
[----:B------:R-:W-:Y:S01]  /*1970*/  ULOP3.LUT UR7, UR7, 0x3fff, URZ, 0xc0, !UPT ;  /* 0x00003fff07077892 */ /* 0x000fe2000f8ec03f */
[----:B------:R-:W-:Y:S01]  /*1980*/  VIADD R21, R21, UR6 ;  /* 0x0000000615157c36 */ /* 0x000fe20008000000 */
[----:B------:R-:W-:-:S02]  /*1990*/  ULOP3.LUT UR8, UR8, 0x3fff, URZ, 0xc0, !UPT ;  /* 0x00003fff08087892 */ /* 0x000fc4000f8ec03f */
[----:B------:R-:W-:Y:S02]  /*19a0*/  ULEA UR15, UR15, UR23, 0x3 ;  /* 0x000000170f0f7291 */ /* 0x000fe4000f8e183f */
[----:B------:R-:W-:Y:S02]  /*19b0*/  ULOP3.LUT UR17, UR7, 0x10000, URZ, 0xfc, !UPT ;  /* 0x0001000007117892 */ /* 0x000fe4000f8efc3f */
[----:B------:R-:W-:-:S12]  /*19c0*/  ULOP3.LUT UR18, UR8, 0x10000, URZ, 0xfc, !UPT ;  /* 0x0001000008127892 */ /* 0x000fd8000f8efc3f */
.L_x_110:
[----:B------:R-:W-:Y:S01]  /*19d0*/  SHF.L.U32 R16, R87, 0x1f, RZ ;  /* 0x0000001f57107819 */ /* 0x000fe200000006ff */
[----:B------:R-:W0:Y:S01]  /*19e0*/  LDC R17, c[0x0][0x28c] ;  /* 0x0000a300ff117b82 */ /* 0x000e220000000800 */
[----:B------:R-:W-:Y:S01]  /*19f0*/  UMOV UR6, URZ ;  /* 0x0000003f00067c82 */ /* 0x000fe20008000000 */
[----:B------:R-:W-:Y:S01]  /*1a00*/  UMOV UR19, UR5 ;  /* 0x0000000500137c82 */ /* 0x000fe20008000000 */
[----:B-1----:R-:W1:Y:S01]  /*1a10*/  SYNCS.PHASECHK.TRANS64.TRYWAIT P0, [UR15+-0x8], R16 ;  /* 0xfffff810ff0075a7 */ /* 0x002e62000800014f */
[----:B0-----:R-:W-:Y:S01]  /*1a20*/  ISETP.GE.AND P1, PT, R17, 0x1, PT ;  /* 0x000000011100780c */ /* 0x001fe20003f26270 */
[----:B-1234-:R-:W-:-:S12]  /*1a30*/  @!P0 BRA `(.L_x_20) ;  /* 0x0000005c00688947 */ /* 0x01efd80003800000 */
.L_x_156:
[----:B------:R-:W-:Y:S01]  /*1a40*/  UMOV UR7, URZ ;  /* 0x0000003f00077c82 */ /* 0x000fe20008000000 */
[----:B------:R-:W-:Y:S01]  /*1a50*/  UMOV UR8, URZ ;  /* 0x0000003f00087c82 */ /* 0x000fe20008000000 */
[----:B------:R-:W-:Y:S02]  /*1a60*/  CS2R R22, SRZ ;  /* 0x0000000000167805 */ /* 0x000fe4000001ff00 */
[----:B------:R-:W-:Y:S02]  /*1a70*/  CS2R R56, SRZ ;  /* 0x0000000000387805 */ /* 0x000fe4000001ff00 */
[----:B------:R-:W-:Y:S02]  /*1a80*/  CS2R R58, SRZ ;  /* 0x00000000003a7805 */ /* 0x000fe4000001ff00 */
[----:B------:R-:W-:Y:S02]  /*1a90*/  CS2R R60, SRZ ;  /* 0x00000000003c7805 */ /* 0x000fe4000001ff00 */
[----:B------:R-:W-:-:S02]  /*1aa0*/  CS2R R62, SRZ ;  /* 0x00000000003e7805 */ /* 0x000fc4000001ff00 */
[----:B------:R-:W-:Y:S02]  /*1ab0*/  CS2R R64, SRZ ;  /* 0x0000000000407805 */ /* 0x000fe4000001ff00 */
        /* <DEDUP_REMOVED lines=9> */
[----:B------:R-:W-:Y:S01]  /*1b50*/  CS2R R84, SRZ ;  /* 0x0000000000547805 */ /* 0x000fe2000001ff00 */
[----:B------:R-:W-:Y:S01]  /*1b60*/  IMAD.U32 R88, RZ, RZ, UR4 ;  /* 0x00000004ff587e24 */ /* 0x000fe2000f8e00ff */
        /* <DEDUP_REMOVED lines=15> */
[----:B------:R-:W-:Y:S01]  /*1c60*/  CS2R R54, SRZ ;  /* 0x0000000000367805 */ /* 0x000fe2000001ff00 */
[----:B------:R-:W-:Y:S06]  /*1c70*/  @!P1 BRA `(.L_x_21) ;  /* 0x0000000400589947 */ /* 0x000fec0003800000 */
[----:B------:R-:W-:-:S13]  /*1c80*/  ISETP.NE.AND P1, PT, R86, 0x3, PT ;  /* 0x000000035600780c */ /* 0x000fda0003f25270 */
[----:B------:R-:W-:Y:S05]  /*1c90*/  @!P1 BRA `(.L_x_22) ;  /* 0x0000000000049947 */ /* 0x000fea0003800000 */
[----:B------:R-:W-:Y:S01]  /*1ca0*/  BPT.TRAP 0x1 ;  /* 0x000000040000795c */ /* 0x000fe20000300000 */
.L_x_22:
[----:B------:R-:W-:Y:S01]  /*1cb0*/  ULEA UR6, UR5, UR12, 0x3 ;  /* 0x0000000c05067291 */ /* 0x000fe2000f8e183f */
[----:B0-----:R-:W-:-:S05]  /*1cc0*/  IMAD.U32 R16, RZ, RZ, UR4 ;  /* 0x00000004ff107e24 */ /* 0x001fca000f8e00ff */
[----:B------:R-:W-:-:S04]  /*1cd0*/  SHF.L.U32 R16, R16, 0x1f, RZ ;  /* 0x0000001f10107819 */ /* 0x000fc800000006ff */
[----:B------:R0:W1:Y:S01]  /*1ce0*/  SYNCS.PHASECHK.TRANS64.TRYWAIT P0, [UR6], R16 ;  /* 0x00000010ff0075a7 */ /* 0x0000620008000146 */
[----:B------:R-:W-:Y:S05]  /*1cf0*/  @!P1 BRA `(.L_x_23) ;  /* 0x0000000000049947 */ /* 0x000fea0003800000 */
[----:B------:R-:W-:Y:S01]  /*1d00*/  BPT.TRAP 0x1 ;  /* 0x000000040000795c */ /* 0x000fe20000300000 */
.L_x_23:
[----:B-1----:R-:W-:Y:S05]  /*1d10*/  @P0 BRA `(.L_x_24) ;  /* 0x0000000000080947 */ /* 0x002fea0003800000 */
[----:B------:R-:W1:Y:S02]  /*1d20*/  SYNCS.PHASECHK.TRANS64.TRYWAIT P0, [UR6], R16 ;  /* 0x00000010ff0075a7 */ /* 0x000e640008000146 */
[----:B-1----:R-:W-:Y:S05]  /*1d30*/  @!P0 BRA `(.L_x_25) ;  /* 0x0000005800c08947 */ /* 0x002fea0003800000 */
.L_x_24:
[----:B------:R-:W-:Y:S01]  /*1d40*/  ULEA UR8, UR5, UR18, 0x8 ;  /* 0x0000001205087291 */ /* 0x000fe2000f8e403f */
[----:B------:R-:W-:Y:S01]  /*1d50*/  WARPGROUP.ARRIVE ;  /* 0x00000000000079c5 */ /* 0x000fe20000000000 */
[----:B------:R-:W-:Y:S01]  /*1d60*/  ULEA UR10, UR5, UR17, 0x8 ;  /* 0x00000011050a7291 */ /* 0x000fe2000f8e403f */
[----:B------:R-:W-:Y:S01]  /*1d70*/  CS2R R22, SRZ ;  /* 0x0000000000167805 */ /* 0x000fe2000001ff00 */
[----:B------:R-:W-:Y:S01]  /*1d80*/  UMOV UR9, 0x80000020 ;  /* 0x8000002000097882 */ /* 0x000fe20000000000 */
[----:B------:R-:W-:Y:S01]  /*1d90*/  UMOV UR11, 0x80000020 ;  /* 0x80000020000b7882 */ /* 0x000fe20000000000 */
[----:B------:R-:W-:Y:S01]  /*1da0*/  ULDC UR7, c[0x0][0x50c] ;  /* 0x0001430000077ab9 */ /* 0x000fe20000000800 */
[----:B------:R-:W-:Y:S01]  /*1db0*/  UMOV UR6, 0x2 ;  /* 0x0000000200067882 */ /* 0x000fe20000000000 */
[----:B------:R-:W-:Y:S01]  /*1dc0*/  UISETP.NE.AND UP0, UPT, UR7, 0x2, UPT ;  /* 0x000000020700788c */ /* 0x000fe2000bf05270 */
[----:B------:R-:W-:Y:S02]  /*1dd0*/  CS2R R56, SRZ ;  /* 0x0000000000387805 */ /* 0x000fe4000001ff00 */
[----:B------:R-:W-:Y:S01]  /*1de0*/  CS2R R58, SRZ ;  /* 0x00000000003a7805 */ /* 0x000fe2000001ff00 */
[----:B------:R-:W-:Y:S01]  /*1df0*/  QGMMA.64x64x32.F32.E4M3.E4M3 R24, gdesc[UR8], RZ, !UPT ;  /* 0x00e00000081879f3 */ /* 0x000fe2000c7008ff */
[----:B------:R-:W-:Y:S01]  /*1e00*/  USEL UR7, URZ, 0x1, UP0 ;  /* 0x000000013f077887 */ /* 0x000fe20008000000 */
[----:B------:R-:W-:Y:S01]  /*1e10*/  CS2R R60, SRZ ;  /* 0x00000000003c7805 */ /* 0x000fe2000001ff00 */
[----:B------:R-:W-:Y:S01]  /*1e20*/  UIADD3 UR8, UR8, 0x2, URZ ;  /* 0x0000000208087890 */ /* 0x000fe2000fffe03f */
[----:B------:R-:W-:Y:S01]  /*1e30*/  CS2R R62, SRZ ;  /* 0x00000000003e7805 */ /* 0x000fe2000001ff00 */
[----:B------:R-:W-:Y:S01]  /*1e40*/  UIADD3 UR10, UR10, 0x2, URZ ;  /* 0x000000020a0a7890 */ /* 0x000fe2000fffe03f */
[----:B------:R-:W-:-:S02]  /*1e50*/  CS2R R64, SRZ ;  /* 0x0000000000407805 */ /* 0x000fc4000001ff00 */
[----:B------:R-:W-:Y:S01]  /*1e60*/  ISETP.NE.AND P0, PT, RZ, UR7, PT ;  /* 0x00000007ff007c0c */ /* 0x000fe2000bf05270 */
[----:B------:R-:W-:Y:S01]  /*1e70*/  UMOV UR9, 0x80000020 ;  /* 0x8000002000097882 */ /* 0x000fe20000000000 */
[----:B------:R-:W-:Y:S01]  /*1e80*/  UMOV UR11, 0x80000020 ;  /* 0x80000020000b7882 */ /* 0x000fe20000000000 */
        /* <DEDUP_REMOVED lines=10> */
[----:B------:R-:W-:Y:S01]  /*1f30*/  QGMMA.64x64x32.F32.E4M3.E4M3 R24, gdesc[UR8], R24, gsb0 ;  /* 0x00e00000081879f3 */ /* 0x000fe20008000818 */
[----:B------:R-:W-:Y:S05]  /*1f40*/  @!P0 BRA `(.L_x_26) ;  /* 0x0000000000888947 */ /* 0x000fea0003800000 */
[----:B------:R-:W-:Y:S02]  /*1f50*/  WARPGROUP.DEPBAR.LE gsb0, 0x0 ;  /* 0x00008000000079c5 */ /* 0x000fe40000010000 */
[----:B------:R-:W-:-:S01]  /*1f60*/  FADD R85, RZ, R24 ;  /* 0x00000018ff557221 */ /* 0x000fc20000000000 */
[----:B------:R-:W-:Y:S01]  /*1f70*/  FADD R84, RZ, R25 ;  /* 0x00000019ff547221 */ /* 0x000fe20000000000 */
        /* <DEDUP_REMOVED lines=30> */
[----:B------:R-:W-:-:S06]  /*2160*/  UMOV UR6, URZ ;  /* 0x0000003f00067c82 */ /* 0x000fcc0008000000 */
.L_x_26:
[----:B------:R-:W-:-:S04]  /*2170*/  UIADD3 UR19, UR5, 0x1, URZ ;  /* 0x0000000105137890 */ /* 0x000fc8000fffe03f */
[----:B------:R-:W-:-:S04]  /*2180*/  UISETP.NE.AND UP0, UPT, UR19, 0x1c, UPT ;  /* 0x0000001c1300788c */ /* 0x000fc8000bf05270 */
[----:B------:R-:W-:Y:S02]  /*2190*/  USEL UR8, URZ, 0x1, UP0 ;  /* 0x000000013f087887 */ /* 0x000fe40008000000 */
[----:B------:R-:W-:Y:S02]  /*21a0*/  USEL UR19, UR19, URZ, UP0 ;  /* 0x0000003f13137287 */ /* 0x000fe40008000000 */
[----:B------:R-:W-:-:S06]  /*21b0*/  ULOP3.LUT UR8, UR4, UR8, URZ, 0x3c, !UPT ;  /* 0x0000000804087292 */ /* 0x000fcc000f8e3c3f */
[----:B------:R-:W-:Y:S01]  /*21c0*/  IMAD.U32 R88, RZ, RZ, UR8 ;  /* 0x00000008ff587e24 */ /* 0x000fe2000f8e00ff */
[----:B------:R-:W-:-:S06]  /*21d0*/  UMOV UR8, 0x1 ;  /* 0x0000000100087882 */ /* 0x000fcc0000000000 */
.L_x_21:
[----:B------:R-:W-:-:S06]  /*21e0*/  UISETP.GE.AND UP0, UPT, UR14, 0x1, UPT ;  /* 0x000000010e00788c */ /* 0x000fcc000bf06270 */
[----:B------:R-:W-:-:S13]  /*21f0*/  PLOP3.LUT P0, PT, PT, PT, UP0, 0x80, 0x0 ;  /* 0x000000000000781c */ /* 0x000fda0003f0f008 */
[----:B------:R-:W-:Y:S05]  /*2200*/  @!P0 BRA `(.L_x_27) ;  /* 0x0000000400688947 */ /* 0x000fea0003800000 */
[----:B01----:R-:W-:Y:S01]  /*2210*/  IMAD.U32 R16, RZ, RZ, UR14 ;  /* 0x0000000eff107e24 */ /* 0x003fe2000f8e00ff */
[----:B------:R-:W-:Y:S01]  /*2220*/  ULDC UR25, c[0x0][0x50c] ;  /* 0x0001430000197ab9 */ /* 0x000fe20000000800 */
[----:B------:R-:W-:-:S07]  /*2230*/  IMAD.U32 R17, RZ, RZ, UR5 ;  /* 0x00000005ff117e24 */ /* 0x000fce000f8e00ff */
.L_x_35:
[----:B------:R-:W-:-:S13]  /*2240*/  ISETP.NE.AND P1, PT, R86, 0x3, PT ;  /* 0x000000035600780c */ /* 0x000fda0003f25270 */
[----:B------:R-:W-:Y:S05]  /*2250*/  @!P1 BRA `(.L_x_28) ;  /* 0x0000000000049947 */ /* 0x000fea0003800000 */
[----:B------:R-:W-:Y:S01]  /*2260*/  BPT.TRAP 0x1 ;  /* 0x000000040000795c */ /* 0x000fe20000300000 */
.L_x_28:
[----:B------:R-:W-:Y:S01]  /*2270*/  ULEA UR9, UR19, UR12, 0x3 ;  /* 0x0000000c13097291 */ /* 0x000fe2000f8e183f */
[----:B------:R-:W-:-:S08]  /*2280*/  SHF.L.U32 R18, R88, 0x1f, RZ ;  /* 0x0000001f58127819 */ /* 0x000fd000000006ff */
[----:B------:R0:W1:Y:S01]  /*2290*/  SYNCS.PHASECHK.TRANS64.TRYWAIT P0, [UR9], R18 ;  /* 0x00000012ff0075a7 */ /* 0x0000620008000149 */
[----:B------:R-:W-:Y:S05]  /*22a0*/  @!P1 BRA `(.L_x_29) ;  /* 0x0000000000049947 */ /* 0x000fea0003800000 */
[----:B------:R-:W-:Y:S01]  /*22b0*/  BPT.TRAP 0x1 ;  /* 0x000000040000795c */ /* 0x000fe20000300000 */
.L_x_29:
[----:B-1----:R-:W-:Y:S05]  /*22c0*/  @P0 BRA `(.L_x_30) ;  /* 0x0000000000080947 */ /* 0x002fea0003800000 */
[----:B------:R-:W1:Y:S02]  /*22d0*/  SYNCS.PHASECHK.TRANS64.TRYWAIT P0, [UR9], R18 ;  /* 0x00000012ff0075a7 */ /* 0x000e640008000149 */
[----:B-1----:R-:W-:Y:S05]  /*22e0*/  @!P0 BRA `(.L_x_31) ;  /* 0x00000054006c8947 */ /* 0x002fea0003800000 */
.L_x_30:
[----:B------:R-:W-:Y:S01]  /*22f0*/  UISETP.NE.AND UP0, UPT, UR7, URZ, UPT ;  /* 0x0000003f0700728c */ /* 0x000fe2000bf05270 */
[----:B------:R-:W-:Y:S01]  /*2300*/  WARPGROUP.ARRIVE ;  /* 0x00000000000079c5 */ /* 0x000fe20000000000 */
[----:B------:R-:W-:Y:S02]  /*2310*/  ULEA UR10, UR19, UR17, 0x8 ;  /* 0x00000011130a7291 */ /* 0x000fe4000f8e403f */
[----:B------:R-:W-:Y:S01]  /*2320*/  USEL UR8, UR8, URZ, !UP0 ;  /* 0x0000003f08087287 */ /* 0x000fe2000c000000 */
[----:B------:R-:W-:Y:S01]  /*2330*/  UMOV UR9, 0x80000020 ;  /* 0x8000002000097882 */ /* 0x000fe20000000000 */
[----:B------:R-:W-:Y:S02]  /*2340*/  UMOV UR11, 0x80000020 ;  /* 0x80000020000b7882 */ /* 0x000fe40000000000 */
[----:B------:R-:W-:Y:S02]  /*2350*/  UISETP.NE.U32.AND UP0, UPT, UR8, URZ, UPT ;  /* 0x0000003f0800728c */ /* 0x000fe4000bf05070 */
[----:B------:R-:W-:-:S02]  /*2360*/  ULEA UR8, UR19, UR18, 0x8 ;  /* 0x0000001213087291 */ /* 0x000fc4000f8e403f */
[----:B------:R-:W-:-:S07]  /*2370*/  UIADD3 UR6, UR6, 0x2, URZ ;  /* 0x0000000206067890 */ /* 0x000fce000fffe03f */
[----:B------:R-:W-:Y:S01]  /*2380*/  QGMMA.64x64x32.F32.E4M3.E4M3 R24, gdesc[UR8], R24, UP0 ;  /* 0x00e00000081879f3 */ /* 0x000fe2000bf00818 */
[----:B------:R-:W-:Y:S02]  /*2390*/  UIADD3 UR8, UR8, 0x2, URZ ;  /* 0x0000000208087890 */ /* 0x000fe4000fffe03f */
[----:B------:R-:W-:Y:S01]  /*23a0*/  UIADD3 UR10, UR10, 0x2, URZ ;  /* 0x000000020a0a7890 */ /* 0x000fe2000fffe03f */
[----:B------:R-:W-:Y:S01]  /*23b0*/  UMOV UR9, 0x80000020 ;  /* 0x8000002000097882 */ /* 0x000fe20000000000 */
[----:B------:R-:W-:Y:S01]  /*23c0*/  UMOV UR11, 0x80000020 ;  /* 0x80000020000b7882 */ /* 0x000fe20000000000 */
[----:B------:R-:W-:-:S04]  /*23d0*/  UISETP.NE.AND UP0, UPT, UR6, UR25, UPT ;  /* 0x000000190600728c */ /* 0x000fc8000bf05270 */
[----:B------:R-:W-:-:S06]  /*23e0*/  USEL UR7, URZ, 0x1, UP0 ;  /* 0x000000013f077887 */ /* 0x000fcc0008000000 */
[----:B------:R-:W-:Y:S01]  /*23f0*/  ISETP.NE.AND P0, PT, RZ, UR7, PT ;  /* 0x00000007ff007c0c */ /* 0x000fe2000bf05270 */
[----:B------:R-:W-:Y:S03]  /*2400*/  QGMMA.64x64x32.F32.E4M3.E4M3 R24, gdesc[UR8], R24, gsb0 ;  /* 0x00e00000081879f3 */ /* 0x000fe60008000818 */
[----:B------:R-:W-:-:S09]  /*2410*/  WARPGROUP.DEPBAR.LE gsb0, 0x1 ;  /* 0x00008000000079c5 */ /* 0x000fd20000010100 */
[----:B------:R-:W-:Y:S05]  /*2420*/  @!P0 BRA `(.L_x_32) ;  /* 0x0000000000888947 */ /* 0x000fea0003800000 */
[----:B------:R-:W-:Y:S02]  /*2430*/  WARPGROUP.DEPBAR.LE gsb0, 0x0 ;  /* 0x00008000000079c5 */ /* 0x000fe40000010000 */
[----:B------:R-:W-:-:S01]  /*2440*/  FADD R85, R24, R85 ;  /* 0x0000005518557221 */ /* 0x000fc20000000000 */
[----:B------:R-:W-:Y:S01]  /*2450*/  FADD R84, R25, R84 ;  /* 0x0000005419547221 */ /* 0x000fe20000000000 */
        /* <DEDUP_REMOVED lines=30> */
[----:B------:R-:W-:-:S06]  /*2640*/  UMOV UR6, URZ ;  /* 0x0000003f00067c82 */ /* 0x000fcc0008000000 */
.L_x_32:
[----:B------:R-:W-:Y:S05]  /*2650*/  @!P1 BRA `(.L_x_33) ;  /* 0x0000000000049947 */ /* 0x000fea0003800000 */
[----:B------:R-:W-:Y:S01]  /*2660*/  BPT.TRAP 0x1 ;  /* 0x000000040000795c */ /* 0x000fe20000300000 */
.L_x_33:
[----:B------:R-:W-:-:S13]  /*2670*/  ISETP.NE.AND P0, PT, R13, RZ, PT ;  /* 0x000000ff0d00720c */ /* 0x000fda0003f05270 */
[----:B01----:R-:W-:-:S05]  /*2680*/  @P0 LEA R18, R17, UR12, 0x3 ;  /* 0x0000000c11120c11 */ /* 0x003fca000f8e18ff */
[----:B------:R-:W-:-:S05]  /*2690*/  @P0 VIADD R19, R18, 0xe0 ;  /* 0x000000e012130836 */ /* 0x000fca0000000000 */
[----:B------:R-:W-:-:S04]  /*26a0*/  @P0 PRMT R19, R12, 0x654, R19 ;  /* 0x000006540c130816 */ /* 0x000fc80000000013 */
[----:B------:R0:W-:Y:S01]  /*26b0*/  @P0 SYNCS.ARRIVE.TRANS64.RED.A1T0 RZ, [R19+URZ], RZ ;  /* 0x000000ff13ff09a7 */ /* 0x0001e2000810043f */
[----:B------:R-:W-:-:S13]  /*26c0*/  ISETP.GT.U32.AND P0, PT, R7, 0x1, PT ;  /* 0x000000010700780c */ /* 0x000fda0003f04070 */
[----:B0-----:R-:W-:Y:S05]  /*26d0*/  @P0 BRA `(.L_x_34) ;  /* 0x0000000000040947 */ /* 0x001fea0003800000 */
[----:B------:R-:W-:Y:S01]  /*26e0*/  BPT.TRAP 0x1 ;  /* 0x000000040000795c */ /* 0x000fe20000300000 */
.L_x_34:
[----:B------:R-:W-:Y:S01]  /*26f0*/  UIADD3 UR19, UR19, 0x1, URZ ;  /* 0x0000000113137890 */ /* 0x000fe2000fffe03f */
[C---:B------:R-:W-:Y:S01]  /*2700*/  ISETP.GT.AND P1, PT, R16.reuse, 0x1, PT ;  /* 0x000000011000780c */ /* 0x040fe20003f24270 */
[----:B------:R-:W-:Y:S02]  /*2710*/  VIADD R17, R17, 0x1 ;  /* 0x0000000111117836 */ /* 0x000fe40000000000 */
[----:B------:R-:W-:Y:S01]  /*2720*/  UISETP.NE.AND UP0, UPT, UR19, 0x1c, UPT ;  /* 0x0000001c1300788c */ /* 0x000fe2000bf05270 */
[----:B------:R-:W-:Y:S02]  /*2730*/  VIADD R16, R16, 0xffffffff ;  /* 0xffffffff10107836 */ /* 0x000fe40000000000 */
[C---:B------:R-:W-:Y:S01]  /*2740*/  ISETP.NE.AND P0, PT, R17.reuse, 0x1c, PT ;  /* 0x0000001c1100780c */ /* 0x040fe20003f05270 */
[----:B------:R-:W-:Y:S02]  /*2750*/  USEL UR8, URZ, 0x1, UP0 ;  /* 0x000000013f087887 */ /* 0x000fe40008000000 */
[----:B------:R-:W-:Y:S01]  /*2760*/  USEL UR19, UR19, URZ, UP0 ;  /* 0x0000003f13137287 */ /* 0x000fe20008000000 */
[----:B------:R-:W-:-:S03]  /*2770*/  SEL R17, R17, RZ, P0 ;  /* 0x000000ff11117207 */ /* 0x000fc60000000000 */
[----:B------:R-:W-:Y:S01]  /*2780*/  LOP3.LUT R88, R88, UR8, RZ, 0x3c, !PT ;  /* 0x0000000858587c12 */ /* 0x000fe2000f8e3cff */
[----:B------:R-:W-:Y:S01]  /*2790*/  UMOV UR8, 0x1 ;  /* 0x0000000100087882 */ /* 0x000fe20000000000 */
[----:B------:R-:W-:Y:S06]  /*27a0*/  @P1 BRA `(.L_x_35) ;  /* 0xfffffff800a41947 */ /* 0x000fec000383ffff */
.L_x_27:
[----:B------:R-:W-:Y:S01]  /*27b0*/  UISETP.NE.AND UP0, UPT, UR6, URZ, UPT ;  /* 0x0000003f0600728c */ /* 0x000fe2000bf05270 */
[----:B01----:R-:W0:Y:S01]  /*27c0*/  LDC R16, c[0x0][0x28c] ;  /* 0x0000a300ff107b82 */ /* 0x003e220000000800 */
[----:B------:R-:W-:Y:S02]  /*27d0*/  IMAD.U32 R17, RZ, RZ, UR24 ;  /* 0x00000018ff117e24 */ /* 0x000fe4000f8e00ff */
[----:B------:R-:W-:-:S06]  /*27e0*/  USEL UR6, URZ, 0x1, !UP0 ;  /* 0x000000013f067887 */ /* 0x000fcc000c000000 */
[----:B------:R-:W-:-:S13]  /*27f0*/  ISETP.NE.AND P0, PT, RZ, UR6, PT ;  /* 0x00000006ff007c0c */ /* 0x000fda000bf05270 */
[----:B------:R-:W-:Y:S05]  /*2800*/  @!P0 BRA `(.L_x_36) ;  /* 0x0000000000848947 */ /* 0x000fea0003800000 */
[----:B------:R-:W-:Y:S02]  /*2810*/  WARPGROUP.DEPBAR.LE gsb0, 0x0 ;  /* 0x00008000000079c5 */ /* 0x000fe40000010000 */
[----:B------:R-:W-:Y:S01]  /*2820*/  FADD R85, R24, R85 ;  /* 0x0000005518557221 */ /* 0x000fe20000000000 */
        /* <DEDUP_REMOVED lines=30> */
[----:B------:R-:W-:-:S07]  /*2a10*/  FADD R22, R22, R55 ;  /* 0x0000003716167221 */ /* 0x000fce0000000000 */
.L_x_36:
[----:B0-----:R-:W-:Y:S01]  /*2a20*/  ISETP.GE.AND P0, PT, R16, 0x1, PT ;  /* 0x000000011000780c */ /* 0x001fe20003f06270 */
[----:B------:R0:W-:Y:S01]  /*2a30*/  SYNCS.ARRIVE.TRANS64.A1T0 RZ, [R17+UR23], RZ ;  /* 0x000000ff11ff79a7 */ /* 0x0001e20008100017 */
[----:B------:R-:W-:-:S11]  /*2a40*/  WARPGROUP.DEPBAR.LE gsb0, 0x0 ;  /* 0x00008000000079c5 */ /* 0x000fd60000010000 */
[----:B------:R-:W-:Y:S05]  /*2a50*/  @!P0 BRA `(.L_x_37) ;  /* 0x0000000000488947 */ /* 0x000fea0003800000 */
[----:B------:R-:W-:-:S13]  /*2a60*/  ISETP.NE.AND P0, PT, R86, 0x3, PT ;  /* 0x000000035600780c */ /* 0x000fda0003f05270 */
[----:B------:R-:W-:Y:S05]  /*2a70*/  @!P0 BRA `(.L_x_38) ;  /* 0x0000000000048947 */ /* 0x000fea0003800000 */
[----:B------:R-:W-:Y:S01]  /*2a80*/  BPT.TRAP 0x1 ;  /* 0x000000040000795c */ /* 0x000fe20000300000 */
.L_x_38:
[----:B------:R-:W-:-:S13]  /*2a90*/  ISETP.NE.AND P0, PT, R13, RZ, PT ;  /* 0x000000ff0d00720c */ /* 0x000fda0003f05270 */
[----:B------:R-:W-:-:S05]  /*2aa0*/  VOTEU.ANY UP0, P0 ;  /* 0x00000000003f7886 */ /* 0x000fca0000000100 */
[----:B------:R-:W-:-:S06]  /*2ab0*/  @UP0 UIADD3 UR6, UR14, UR5, URZ ;  /* 0x000000050e060290 */ /* 0x000fcc000fffe03f */
[----:B------:R-:W-:Y:S02]  /*2ac0*/  IMAD.U32 R16, RZ, RZ, UR6 ;  /* 0x00000006ff107e24 */ /* 0x000fe4000f8e00ff */
[----:B------:R-:W-:-:S03]  /*2ad0*/  IMAD.U32 R19, RZ, RZ, UR6 ;  /* 0x00000006ff137e24 */ /* 0x000fc6000f8e00ff */
[----:B------:R-:W-:-:S05]  /*2ae0*/  @P0 SHF.R.U32.HI R16, RZ, 0x2, R16 ;  /* 0x00000002ff100819 */ /* 0x000fca0000011610 */
[----:B0-----:R-:W-:-:S04]  /*2af0*/  @P0 IMAD.WIDE.U32 R16, R16, 0x24924925, RZ ;  /* 0x2492492510100825 */ /* 0x001fc800078e00ff */
[----:B------:R-:W-:-:S05]  /*2b00*/  @P0 IMAD R16, R17, -0x1c, R19 ;  /* 0xffffffe411100824 */ /* 0x000fca00078e0213 */
[----:B------:R-:W-:-:S05]  /*2b10*/  @P0 LEA R16, R16, UR12, 0x3 ;  /* 0x0000000c10100c11 */ /* 0x000fca000f8e18ff */
[----:B------:R-:W-:-:S05]  /*2b20*/  @P0 VIADD R17, R16, 0xe0 ;  /* 0x000000e010110836 */ /* 0x000fca0000000000 */
[----:B------:R-:W-:-:S04]  /*2b30*/  @P0 PRMT R17, R12, 0x654, R17 ;  /* 0x000006540c110816 */ /* 0x000fc80000000011 */
[----:B------:R1:W-:Y:S01]  /*2b40*/  @P0 SYNCS.ARRIVE.TRANS64.RED.A1T0 RZ, [R17+URZ], RZ ;  /* 0x000000ff11ff09a7 */ /* 0x0003e2000810043f */
[----:B------:R-:W-:-:S13]  /*2b50*/  ISETP.GT.U32.AND P0, PT, R7, 0x1, PT ;  /* 0x000000010700780c */ /* 0x000fda0003f04070 */
[----:B-1----:R-:W-:Y:S05]  /*2b60*/  @P0 BRA `(.L_x_37) ;  /* 0x0000000000040947 */ /* 0x002fea0003800000 */
[----:B------:R-:W-:Y:S01]  /*2b70*/  BPT.TRAP 0x1 ;  /* 0x000000040000795c */ /* 0x000fe20000300000 */
.L_x_37:
[----:B------:R-:W-:Y:S01]  /*2b80*/  SHF.L.U32 R16, R87, 0x1f, RZ ;  /* 0x0000001f57107819 */ /* 0x000fe200000006ff */
[----:B------:R-:W-:Y:S01]  /*2b90*/  UIADD3 UR5, UR22, UR5, URZ ;  /* 0x0000000516057290 */ /* 0x000fe2000fffe03f */
[----:B------:R-:W1:Y:S01]  /*2ba0*/  LDC R31, c[0x0][0x288] ;  /* 0x0000a200ff1f7b82 */ /* 0x000e620000000800 */
[----:B------:R-:W-:Y:S01]  /*2bb0*/  UISETP.GE.U32.AND UP1, UPT, UR22, 0x1c, UPT ;  /* 0x0000001c1600788c */ /* 0x000fe2000bf26070 */
[----:B------:R-:W-:Y:S01]  /*2bc0*/  IMAD.SHL.U32 R24, R20, 0x2, RZ ;  /* 0x0000000214187824 */ /* 0x000fe200078e00ff */
[----:B------:R-:W-:Y:S02]  /*2bd0*/  UISETP.GT.U32.AND UP0, UPT, UR5, 0x1b, UPT ;  /* 0x0000001b0500788c */ /* 0x000fe4000bf04070 */
[----:B------:R-:W-:Y:S02]  /*2be0*/  USHF.R.U32.HI UR6, URZ, 0x2, UR5 ;  /* 0x000000023f067899 */ /* 0x000fe40008011605 */
[----:B------:R-:W-:Y:S01]  /*2bf0*/  UISETP.LT.U32.AND UP0, UPT, UR22, 0x1c, UP0 ;  /* 0x0000001c1600788c */ /* 0x000fe20008701070 */
[----:B------:R-:W4:Y:S01]  /*2c00*/  SYNCS.PHASECHK.TRANS64.TRYWAIT P0, [UR15+0x8], R16 ;  /* 0x00000810ff0075a7 */ /* 0x000f22000800014f */
[----:B------:R-:W-:Y:S01]  /*2c10*/  UIMAD.WIDE.U32 UR6, UR6, 0x24924925, URZ ;  /* 0x24924925060678a5 */ /* 0x000fe2000f8e003f */
[----:B------:R-:W-:Y:S01]  /*2c20*/  SHF.R.S32.HI R25, RZ, 0x1f, R24 ;  /* 0x0000001fff197819 */ /* 0x000fe20000011418 */
[----:B------:R-:W-:-:S02]  /*2c30*/  USEL UR8, URZ, 0x1, !UP0 ;  /* 0x000000013f087887 */ /* 0x000fc4000c000000 */
[----:B------:R-:W-:Y:S02]  /*2c40*/  UIMAD UR5, UR7, -0x1c, UR5 ;  /* 0xffffffe4070578a4 */ /* 0x000fe4000f8e0205 */
[----:B------:R-:W-:-:S04]  /*2c50*/  ULOP3.LUT UR4, UR4, UR8, URZ, 0x3c, !UPT ;  /* 0x0000000804047292 */ /* 0x000fc8000f8e3c3f */
[----:B------:R-:W-:Y:S01]  /*2c60*/  @UP1 ULOP3.LUT UR4, UR4, 0x1, UR7, 0x78, !UPT ;  /* 0x0000000104041892 */ /* 0x000fe2000f8e7807 */
[----:B-1--4-:R-:W-:Y:S11]  /*2c70*/  @!P0 BRA `(.L_x_39) ;  /* 0x0000004c00208947 */ /* 0x012ff60003800000 */
.L_x_157:
[----:B------:R-:W-:Y:S01]  /*2c80*/  IMAD.SHL.U32 R33, R4, 0x40, RZ ;  /* 0x0000004004217824 */ /* 0x000fe200078e00ff */
[----:B------:R-:W-:Y:S01]  /*2c90*/  ULDC UR8, c[0x0][0x284] ;  /* 0x0000a10000087ab9 */ /* 0x000fe20000000800 */
[----:B------:R-:W-:Y:S01]  /*2ca0*/  IMAD.SHL.U32 R4, R6, 0x40, RZ ;  /* 0x0000004006047824 */ /* 0x000fe200078e00ff */
[----:B------:R-:W-:Y:S01]  /*2cb0*/  SHF.R.S32.HI R32, RZ, 0x1f, R5 ;  /* 0x0000001fff207819 */ /* 0x000fe20000011405 */
[----:B------:R-:W-:Y:S01]  /*2cc0*/  ULDC.64 UR6, c[0x0][0x5d0] ;  /* 0x0001740000067ab9 */ /* 0x000fe20000000a00 */
[----:B------:R-:W-:Y:S01]  /*2cd0*/  SHF.R.S32.HI R30, RZ, 0x1f, R33 ;  /* 0x0000001fff1e7819 */ /* 0x000fe20000011421 */
[----:B0-----:R-:W-:Y:S01]  /*2ce0*/  IMAD.WIDE.U32 R16, R5, UR6, R24 ;  /* 0x0000000605107c25 */ /* 0x001fe2000f8e0018 */
[----:B------:R-:W-:-:S03]  /*2cf0*/  ISETP.GE.AND P0, PT, R4, UR8, PT ;  /* 0x0000000804007c0c */ /* 0x000fc6000bf06270 */
[----:B------:R-:W-:Y:S01]  /*2d00*/  IMAD R18, R32, UR6, RZ ;  /* 0x0000000620127c24 */ /* 0x000fe2000f8e02ff */
[C---:B------:R-:W-:Y:S02]  /*2d10*/  ISETP.GE.OR P0, PT, R33.reuse, R31, P0 ;  /* 0x0000001f2100720c */ /* 0x040fe40000706670 */
[----:B------:R-:W-:Y:S01]  /*2d20*/  IADD3 R16, P1, R33, R16, RZ ;  /* 0x0000001021107210 */ /* 0x000fe20007f3e0ff */
[----:B------:R-:W-:-:S05]  /*2d30*/  IMAD R19, R5, UR7, R18 ;  /* 0x0000000705137c24 */ /* 0x000fca000f8e0212 */
[----:B------:R-:W-:-:S05]  /*2d40*/  IADD3.X R17, R30, R17, R19, P1, !PT ;  /* 0x000000111e117210 */ /* 0x000fca0000ffe413 */
[----:B------:R-:W-:Y:S05]  /*2d50*/  @P0 BRA `(.L_x_40) ;  /* 0x0000002400a80947 */ /* 0x000fea0003800000 */
[----:B------:R-:W0:Y:S01]  /*2d60*/  LDC.64 R26, c[0x0][0x5c8] ;  /* 0x00017200ff1a7b82 */ /* 0x000e220000000a00 */
[----:B------:R-:W-:Y:S01]  /*2d70*/  IMAD.WIDE R28, R6, 0x40, R10 ;  /* 0x00000040061c7825 */ /* 0x000fe200078e020a */
[----:B------:R-:W-:Y:S01]  /*2d80*/  ULDC.64 UR6, c[0x0][0x5c0] ;  /* 0x0001700000067ab9 */ /* 0x000fe20000000a00 */
[----:B------:R-:W-:Y:S02]  /*2d90*/  BSSY B0, `(.L_x_40) ;  /* 0x0000266000007945 */ /* 0x000fe40003800000 */
[-C--:B0-----:R-:W-:Y:S02]  /*2da0*/  IMAD R6, R29, R26.reuse, RZ ;  /* 0x0000001a1d067224 */ /* 0x081fe400078e02ff */
[----:B------:R-:W-:-:S04]  /*2db0*/  IMAD.WIDE.U32 R16, R28, R26, R16 ;  /* 0x0000001a1c107225 */ /* 0x000fc800078e0010 */
[----:B------:R-:W-:Y:S01]  /*2dc0*/  IMAD R19, R28, R27, R6 ;  /* 0x0000001b1c137224 */ /* 0x000fe200078e0206 */
[----:B------:R-:W-:Y:S02]  /*2dd0*/  LEA R18, P0, R26, R16, 0x3 ;  /* 0x000000101a127211 */ /* 0x000fe400078018ff */
[----:B------:R-:W-:Y:S01]  /*2de0*/  IADD3 R16, P1, R16, UR6, RZ ;  /* 0x0000000610107c10 */ /* 0x000fe2000ff3e0ff */
[----:B------:R-:W-:Y:S01]  /*2df0*/  IMAD.IADD R19, R17, 0x1, R19 ;  /* 0x0000000111137824 */ /* 0x000fe200078e0213 */
[----:B------:R-:W-:-:S04]  /*2e00*/  IADD3 R18, P2, R18, UR6, RZ ;  /* 0x0000000612127c10 */ /* 0x000fc8000ff5e0ff */
[----:B------:R-:W-:Y:S01]  /*2e10*/  LEA.HI.X R6, R26, R19, R27, 0x3, P0 ;  /* 0x000000131a067211 */ /* 0x000fe200000f1c1b */
[----:B------:R-:W-:Y:S01]  /*2e20*/  IMAD R26, R20, -0x2, R31 ;  /* 0xfffffffe141a7824 */ /* 0x000fe200078e021f */
[----:B---3-5:R-:W-:Y:S02]  /*2e30*/  FSETP.NEU.AND P0, PT, R15, RZ, PT ;  /* 0x000000ff0f00720b */ /* 0x028fe40003f0d000 */
[----:B------:R-:W-:Y:S01]  /*2e40*/  IADD3.X R17, R19, UR7, RZ, P1, !PT ;  /* 0x0000000713117c10 */ /* 0x000fe20008ffe4ff */
[----:B------:R-:W-:Y:S01]  /*2e50*/  IMAD.IADD R26, R26, 0x1, -R33 ;  /* 0x000000011a1a7824 */ /* 0x000fe200078e0a21 */
[----:B------:R-:W-:Y:S01]  /*2e60*/  IADD3.X R19, R6, UR7, RZ, P2, !PT ;  /* 0x0000000706137c10 */ /* 0x000fe200097fe4ff */
[----:B------:R-:W-:-:S08]  /*2e70*/  IMAD.IADD R6, R21, 0x1, -R4 ;  /* 0x0000000115067824 */ /* 0x000fd000078e0a04 */
[----:B------:R-:W-:Y:S05]  /*2e80*/  @!P0 BRA `(.L_x_41) ;  /* 0x0000001c00188947 */ /* 0x000fea0003800000 */
[----:B------:R-:W-:Y:S01]  /*2e90*/  ULDC.64 UR6, c[0x0][0x5b8] ;  /* 0x00016e0000067ab9 */ /* 0x000fe20000000a00 */
[----:B------:R-:W-:Y:S01]  /*2ea0*/  ULDC.64 UR8, c[0x0][0x5a8] ;  /* 0x00016a0000087ab9 */ /* 0x000fe20000000a00 */
[----:B------:R-:W-:Y:S01]  /*2eb0*/  IMAD.WIDE.U32 R24, R5, UR6, R24 ;  /* 0x0000000605187c25 */ /* 0x000fe2000f8e0018 */
[----:B------:R-:W-:Y:S03]  /*2ec0*/  BSSY B1, `(.L_x_42) ;  /* 0x0000010000017945 */ /* 0x000fe60003800000 */
[----:B------:R-:W-:Y:S01]  /*2ed0*/  IMAD R4, R32, UR6, RZ ;  /* 0x0000000620047c24 */ /* 0x000fe2000f8e02ff */
[----:B------:R-:W-:-:S03]  /*2ee0*/  IADD3 R24, P0, R33, R24, RZ ;  /* 0x0000001821187210 */ /* 0x000fc60007f1e0ff */
[----:B------:R-:W-:Y:S01]  /*2ef0*/  IMAD R5, R5, UR7, R4 ;  /* 0x0000000705057c24 */ /* 0x000fe2000f8e0204 */
[----:B------:R-:W-:Y:S02]  /*2f00*/  ULDC.64 UR6, c[0x0][0x5b0] ;  /* 0x00016c0000067ab9 */ /* 0x000fe40000000a00 */
[----:B------:R-:W-:Y:S02]  /*2f10*/  IMAD R27, R29, UR6, RZ ;  /* 0x000000061d1b7c24 */ /* 0x000fe4000f8e02ff */
[----:B------:R-:W-:Y:S02]  /*2f20*/  IADD3.X R25, R30, R25, R5, P0, !PT ;  /* 0x000000191e197210 */ /* 0x000fe400007fe405 */
[----:B------:R-:W-:Y:S01]  /*2f30*/  ISETP.GE.AND P0, PT, R26, 0x1, PT ;  /* 0x000000011a00780c */ /* 0x000fe20003f06270 */
[C---:B------:R-:W-:Y:S02]  /*2f40*/  IMAD R27, R28.reuse, UR7, R27 ;  /* 0x000000071c1b7c24 */ /* 0x040fe4000f8e021b */
[----:B------:R-:W-:Y:S01]  /*2f50*/  IMAD.WIDE.U32 R4, R28, UR6, R24 ;  /* 0x000000061c047c25 */ /* 0x000fe2000f8e0018 */
[----:B------:R-:W-:-:S02]  /*2f60*/  ISETP.LT.OR P3, PT, R6, 0x1, !P0 ;  /* 0x000000010600780c */ /* 0x000fc40004761670 */
[----:B------:R-:W-:-:S04]  /*2f70*/  IADD3 R4, P1, R4, UR8, RZ ;  /* 0x0000000804047c10 */ /* 0x000fc8000ff3e0ff */
[--C-:B------:R-:W-:Y:S02]  /*2f80*/  IADD3.X R5, R5, UR9, R27.reuse, P1, !PT ;  /* 0x0000000905057c10 */ /* 0x100fe40008ffe41b */
[----:B------:R-:W-:-:S05]  /*2f90*/  PRMT R27, RZ, 0x7610, R27 ;  /* 0x00007610ff1b7816 */ /* 0x000fca000000001b */
[----:B------:R-:W-:Y:S05]  /*2fa0*/  @P3 BRA `(.L_x_43) ;  /* 0x0000000000043947 */ /* 0x000fea0003800000 */
[----:B------:R0:W5:Y:S02]  /*2fb0*/  LDG.E.U8 R27, desc[UR20][R4.64] ;  /* 0x00000014041b7981 */ /* 0x000164000c1e1100 */
.L_x_43:
[----:B------:R-:W-:Y:S05]  /*2fc0*/  BSYNC B1 ;  /* 0x0000000000017941 */ /* 0x000fea0003800000 */
.L_x_42:
[----:B-----5:R-:W-:Y:S01]  /*2fd0*/  LOP3.LUT R27, R27, 0xff, RZ, 0xc0, !PT ;  /* 0x000000ff1b1b7812 */ /* 0x020fe200078ec0ff */
[----:B------:R-:W-:Y:S01]  /*2fe0*/  BSSY B1, `(.L_x_44) ;  /* 0x000000c000017945 */ /* 0x000fe20003800000 */
[----:B------:R-:W-:Y:S02]  /*2ff0*/  ISETP.GE.AND P1, PT, R26, 0x2, PT ;  /* 0x000000021a00780c */ /* 0x000fe40003f26270 */
[----:B------:R-:W-:Y:S02]  /*3000*/  F2FP.F16.E4M3.UNPACK_B R27, R27 ;  /* 0x0000001bff1b723e */ /* 0x000fe400020006ff */
[----:B------:R-:W-:-:S03]  /*3010*/  ISETP.LT.OR P2, PT, R6, 0x1, !P1 ;  /* 0x000000010600780c */ /* 0x000fc60004f41670 */
[----:B------:R-:W-:Y:S01]  /*3020*/  HADD2.F32 R30, -RZ, R27.H0_H0 ;  /* 0x2000001bff1e7230 */ /* 0x000fe20000004100 */
[----:B------:R-:W-:-:S04]  /*3030*/  PRMT R27, RZ, 0x7610, R27 ;  /* 0x00007610ff1b7816 */ /* 0x000fc8000000001b */
[----:B------:R-:W-:-:S04]  /*3040*/  FMUL R30, R30, R15 ;  /* 0x0000000f1e1e7220 */ /* 0x000fc80000400000 */
[----:B--2---:R-:W-:-:S05]  /*3050*/  FFMA R30, R85, R14, R30 ;  /* 0x0000000e551e7223 */ /* 0x004fca000000001e */
[----:B------:R-:W-:-:S05]  /*3060*/  F2FP.SATFINITE.E4M3.F32.PACK_AB_MERGE_C R31, RZ, R30, RZ ;  /* 0x0000001eff1f723e */ /* 0x000fca00048070ff */
[----:B------:R1:W-:Y:S01]  /*3070*/  @!P3 STG.E.U8 desc[UR20][R16.64], R31 ;  /* 0x0000001f1000b986 */ /* 0x0003e2000c101114 */
[----:B------:R-:W-:Y:S05]  /*3080*/  @P2 BRA `(.L_x_45) ;  /* 0x0000000000042947 */ /* 0x000fea0003800000 */
[----:B------:R2:W5:Y:S02]  /*3090*/  LDG.E.U8 R27, desc[UR20][R4.64+0x1] ;  /* 0x00000114041b7981 */ /* 0x000564000c1e1100 */
.L_x_45:
[----:B------:R-:W-:Y:S05]  /*30a0*/  BSYNC B1 ;  /* 0x0000000000017941 */ /* 0x000fea0003800000 */
.L_x_44:
[----:B-----5:R-:W-:Y:S01]  /*30b0*/  LOP3.LUT R27, R27, 0xff, RZ, 0xc0, !PT ;  /* 0x000000ff1b1b7812 */ /* 0x020fe200078ec0ff */
[----:B------:R-:W-:Y:S01]  /*30c0*/  BSSY B1, `(.L_x_46) ;  /* 0x0000012000017945 */ /* 0x000fe20003800000 */
[----:B-1----:R-:W-:Y:S02]  /*30d0*/  IADD3 R31, P3, R28, 0x8, RZ ;  /* 0x000000081c1f7810 */ /* 0x002fe40007f7e0ff */
[----:B------:R-:W-:Y:S02]  /*30e0*/  F2FP.F16.E4M3.UNPACK_B R27, R27 ;  /* 0x0000001bff1b723e */ /* 0x000fe400020006ff */
[----:B------:R-:W-:Y:S01]  /*30f0*/  ISETP.LT.OR P0, PT, R6, 0x9, !P0 ;  /* 0x000000090600780c */ /* 0x000fe20004701670 */
[----:B------:R-:W-:Y:S02]  /*3100*/  IMAD.X R29, RZ, RZ, R29, P3 ;  /* 0x000000ffff1d7224 */ /* 0x000fe400018e061d */
[----:B------:R-:W-:Y:S02]  /*3110*/  HADD2.F32 R28, -RZ, R27.H0_H0 ;  /* 0x2000001bff1c7230 */ /* 0x000fe40000004100 */
[----:B------:R-:W-:-:S04]  /*3120*/  IMAD.WIDE.U32 R24, R31, UR6, R24 ;  /* 0x000000061f187c25 */ /* 0x000fc8000f8e0018 */
[----:B------:R-:W-:Y:S01]  /*3130*/  FMUL R27, R28, R15 ;  /* 0x0000000f1c1b7220 */ /* 0x000fe20000400000 */
[----:B------:R-:W-:Y:S01]  /*3140*/  IMAD R28, R29, UR6, RZ ;  /* 0x000000061d1c7c24 */ /* 0x000fe2000f8e02ff */
[----:B------:R-:W-:Y:S02]  /*3150*/  IADD3 R24, P3, R24, UR8, RZ ;  /* 0x0000000818187c10 */ /* 0x000fe4000ff7e0ff */
[----:B------:R-:W-:Y:S01]  /*3160*/  FFMA R27, R84, R14, R27 ;  /* 0x0000000e541b7223 */ /* 0x000fe2000000001b */
[----:B------:R-:W-:-:S04]  /*3170*/  IMAD R31, R31, UR7, R28 ;  /* 0x000000071f1f7c24 */ /* 0x000fc8000f8e021c */
[----:B------:R-:W-:Y:S02]  /*3180*/  F2FP.SATFINITE.E4M3.F32.PACK_AB_MERGE_C R29, RZ, R27, RZ ;  /* 0x0000001bff1d723e */ /* 0x000fe400048070ff */
[----:B------:R-:W-:Y:S02]  /*3190*/  IADD3.X R25, R25, UR9, R31, P3, !PT ;  /* 0x0000000919197c10 */ /* 0x000fe40009ffe41f */
[----:B------:R-:W-:Y:S01]  /*31a0*/  PRMT R27, RZ, 0x7610, R27 ;  /* 0x00007610ff1b7816 */ /* 0x000fe2000000001b */
[----:B------:R1:W-:Y:S01]  /*31b0*/  @!P2 STG.E.U8 desc[UR20][R16.64+0x1], R29 ;  /* 0x0000011d1000a986 */ /* 0x0003e2000c101114 */
[----:B------:R-:W-:Y:S05]  /*31c0*/  @P0 BRA `(.L_x_47) ;  /* 0x0000000000040947 */ /* 0x000fea0003800000 */
[----:B------:R3:W5:Y:S02]  /*31d0*/  LDG.E.U8 R27, desc[UR20][R24.64] ;  /* 0x00000014181b7981 */ /* 0x000764000c1e1100 */
.L_x_47:
[----:B------:R-:W-:Y:S05]  /*31e0*/  BSYNC B1 ;  /* 0x0000000000017941 */ /* 0x000fea0003800000 */
.L_x_46:
[----:B-----5:R-:W-:Y:S01]  /*31f0*/  LOP3.LUT R27, R27, 0xff, RZ, 0xc0, !PT ;  /* 0x000000ff1b1b7812 */ /* 0x020fe200078ec0ff */
[----:B------:R-:W-:Y:S01]  /*3200*/  BSSY B1, `(.L_x_48) ;  /* 0x000000b000017945 */ /* 0x000fe20003800000 */
[----:B------:R-:W-:Y:S02]  /*3210*/  ISETP.LT.OR P1, PT, R6, 0x9, !P1 ;  /* 0x000000090600780c */ /* 0x000fe40004f21670 */
[----:B------:R-:W-:-:S05]  /*3220*/  F2FP.F16.E4M3.UNPACK_B R27, R27 ;  /* 0x0000001bff1b723e */ /* 0x000fca00020006ff */
[----:B------:R-:W-:Y:S01]  /*3230*/  HADD2.F32 R28, -RZ, R27.H0_H0 ;  /* 0x2000001bff1c7230 */ /* 0x000fe20000004100 */
[----:B------:R-:W-:-:S04]  /*3240*/  PRMT R27, RZ, 0x7610, R27 ;  /* 0x00007610ff1b7816 */ /* 0x000fc8000000001b */
[----:B------:R-:W-:-:S04]  /*3250*/  FMUL R28, R28, R15 ;  /* 0x0000000f1c1c7220 */ /* 0x000fc80000400000 */
[----:B------:R-:W-:-:S05]  /*3260*/  FFMA R28, R83, R14, R28 ;  /* 0x0000000e531c7223 */ /* 0x000fca000000001c */
[----:B-1----:R-:W-:-:S05]  /*3270*/  F2FP.SATFINITE.E4M3.F32.PACK_AB_MERGE_C R29, RZ, R28, RZ ;  /* 0x0000001cff1d723e */ /* 0x002fca00048070ff */
[----:B------:R1:W-:Y:S01]  /*3280*/  @!P0 STG.E.U8 desc[UR20][R18.64], R29 ;  /* 0x0000001d12008986 */ /* 0x0003e2000c101114 */
[----:B------:R-:W-:Y:S05]  /*3290*/  @P1 BRA `(.L_x_49) ;  /* 0x0000000000041947 */ /* 0x000fea0003800000 */
[----:B------:R4:W5:Y:S02]  /*32a0*/  LDG.E.U8 R27, desc[UR20][R24.64+0x1] ;  /* 0x00000114181b7981 */ /* 0x000964000c1e1100 */
.L_x_49:
[----:B------:R-:W-:Y:S05]  /*32b0*/  BSYNC B1 ;  /* 0x0000000000017941 */ /* 0x000fea0003800000 */
.L_x_48:
[----:B-----5:R-:W-:Y:S01]  /*32c0*/  LOP3.LUT R27, R27, 0xff, RZ, 0xc0, !PT ;  /* 0x000000ff1b1b7812 */ /* 0x020fe200078ec0ff */
[----:B------:R-:W-:Y:S01]  /*32d0*/  BSSY B1, `(.L_x_50) ;  /* 0x000000c000017945 */ /* 0x000fe20003800000 */
[----:B------:R-:W-:Y:S02]  /*32e0*/  ISETP.GE.AND P0, PT, R26, 0x9, PT ;  /* 0x000000091a00780c */ /* 0x000fe40003f06270 */
[----:B------:R-:W-:Y:S02]  /*32f0*/  F2FP.F16.E4M3.UNPACK_B R27, R27 ;  /* 0x0000001bff1b723e */ /* 0x000fe400020006ff */
[----:B------:R-:W-:-:S03]  /*3300*/  ISETP.LT.OR P2, PT, R6, 0x1, !P0 ;  /* 0x000000010600780c */ /* 0x000fc60004741670 */
[----:B------:R-:W-:-:S05]  /*3310*/  HADD2.F32 R28, -RZ, R27.H0_H0 ;  /* 0x2000001bff1c7230 */ /* 0x000fca0000004100 */
[----:B------:R-:W-:-:S04]  /*3320*/  FMUL R27, R28, R15 ;  /* 0x0000000f1c1b7220 */ /* 0x000fc80000400000 */
[----:B------:R-:W-:-:S05]  /*3330*/  FFMA R27, R82, R14, R27 ;  /* 0x0000000e521b7223 */ /* 0x000fca000000001b */
[----:B-1----:R-:W-:Y:S02]  /*3340*/  F2FP.SATFINITE.E4M3.F32.PACK_AB_MERGE_C R29, RZ, R27, RZ ;  /* 0x0000001bff1d723e */ /* 0x002fe400048070ff */
[----:B------:R-:W-:-:S03]  /*3350*/  PRMT R27, RZ, 0x7610, R27 ;  /* 0x00007610ff1b7816 */ /* 0x000fc6000000001b */
[----:B------:R1:W-:Y:S01]  /*3360*/  @!P1 STG.E.U8 desc[UR20][R18.64+0x1], R29 ;  /* 0x0000011d12009986 */ /* 0x0003e2000c101114 */
[----:B------:R-:W-:Y:S05]  /*3370*/  @P2 BRA `(.L_x_51) ;  /* 0x0000000000042947 */ /* 0x000fea0003800000 */
[----:B------:R0:W5:Y:S02]  /*3380*/  LDG.E.U8 R27, desc[UR20][R4.64+0x8] ;  /* 0x00000814041b7981 */ /* 0x000164000c1e1100 */
.L_x_51:
[----:B------:R-:W-:Y:S05]  /*3390*/  BSYNC B1 ;  /* 0x0000000000017941 */ /* 0x000fea0003800000 */
.L_x_50:
        /* <DEDUP_REMOVED lines=13> */
.L_x_53:
[----:B------:R-:W-:Y:S05]  /*3470*/  BSYNC B1 ;  /* 0x0000000000017941 */ /* 0x000fea0003800000 */
.L_x_52:
[----:B-----5:R-:W-:Y:S01]  /*3480*/  LOP3.LUT R27, R27, 0xff, RZ, 0xc0, !PT ;  /* 0x000000ff1b1b7812 */ /* 0x020fe200078ec0ff */
[----:B------:R-:W-:Y:S01]  /*3490*/  BSSY B1, `(.L_x_54) ;  /* 0x000000b000017945 */ /* 0x000fe20003800000 */
[----:B------:R-:W-:Y:S02]  /*34a0*/  ISETP.LT.OR P0, PT, R6, 0x9, !P0 ;  /* 0x000000090600780c */ /* 0x000fe40004701670 */
[----:B------:R-:W-:-:S05]  /*34b0*/  F2FP.F16.E4M3.UNPACK_B R27, R27 ;  /* 0x0000001bff1b723e */ /* 0x000fca00020006ff */
        /* <DEDUP_REMOVED lines=8> */
.L_x_55:
[----:B------:R-:W-:Y:S05]  /*3540*/  BSYNC B1 ;  /* 0x0000000000017941 */ /* 0x000fea0003800000 */
.L_x_54:
        /* <DEDUP_REMOVED lines=12> */
.L_x_57:
[----:B------:R-:W-:Y:S05]  /*3610*/  BSYNC B1 ;  /* 0x0000000000017941 */ /* 0x000fea0003800000 */
.L_x_56:
        /* <DEDUP_REMOVED lines=13> */
.L_x_59:
[----:B------:R-:W-:Y:S05]  /*36f0*/  BSYNC B1 ;  /* 0x0000000000017941 */ /* 0x000fea0003800000 */
.L_x_58:
        /* <DEDUP_REMOVED lines=13> */
.L_x_61:
[----:B------:R-:W-:Y:S05]  /*37d0*/  BSYNC B1 ;  /* 0x0000000000017941 */ /* 0x000fea0003800000 */
.L_x_60:
        /* <DEDUP_REMOVED lines=12> */
.L_x_63:
[----:B------:R-:W-:Y:S05]  /*38a0*/  BSYNC B1 ;  /* 0x0000000000017941 */ /* 0x000fea0003800000 */
.L_x_62:
        /* <DEDUP_REMOVED lines=12> */
.L_x_65:
[----:B------:R-:W-:Y:S05]  /*3970*/  BSYNC B1 ;  /* 0x0000000000017941 */ /* 0x000fea0003800000 */
.L_x_64:
        /* <DEDUP_REMOVED lines=13> */
.L_x_67:
[----:B------:R-:W-:Y:S05]  /*3a50*/  BSYNC B1 ;  /* 0x0000000000017941 */ /* 0x000fea0003800000 */
.L_x_66:
        /* <DEDUP_REMOVED lines=13> */
.L_x_69:
[----:B------:R-:W-:Y:S05]  /*3b30*/  BSYNC B1 ;  /* 0x0000000000017941 */ /* 0x000fea0003800000 */
.L_x_68:
        /* <DEDUP_REMOVED lines=12> */
.L_x_71:
[----:B------:R-:W-:Y:S05]  /*3c00*/  BSYNC B1 ;  /* 0x0000000000017941 */ /* 0x000fea0003800000 */
.L_x_70:
        /* <DEDUP_REMOVED lines=12> */
.L_x_73:
[----:B------:R-:W-:Y:S05]  /*3cd0*/  BSYNC B1 ;  /* 0x0000000000017941 */ /* 0x000fea0003800000 */
.L_x_72:
        /* <DEDUP_REMOVED lines=13> */
.L_x_75:
[----:B------:R-:W-:Y:S05]  /*3db0*/  BSYNC B1 ;  /* 0x0000000000017941 */ /* 0x000fea0003800000 */
.L_x_74:
        /* <DEDUP_REMOVED lines=13> */
.L_x_77:
[----:B------:R-:W-:Y:S05]  /*3e90*/  BSYNC B1 ;  /* 0x0000000000017941 */ /* 0x000fea0003800000 */
.L_x_76:
        /* <DEDUP_REMOVED lines=12> */
.L_x_79:
[----:B------:R-:W-:Y:S05]  /*3f60*/  BSYNC B1 ;  /* 0x0000000000017941 */ /* 0x000fea0003800000 */
.L_x_78:
        /* <DEDUP_REMOVED lines=12> */
.L_x_81:
[----:B------:R-:W-:Y:S05]  /*4030*/  BSYNC B1 ;  /* 0x0000000000017941 */ /* 0x000fea0003800000 */
.L_x_80:
        /* <DEDUP_REMOVED lines=13> */
.L_x_83:
[----:B------:R-:W-:Y:S05]  /*4110*/  BSYNC B1 ;  /* 0x0000000000017941 */ /* 0x000fea0003800000 */
.L_x_82:
        /* <DEDUP_REMOVED lines=13> */
.L_x_85:
[----:B------:R-:W-:Y:S05]  /*41f0*/  BSYNC B1 ;  /* 0x0000000000017941 */ /* 0x000fea0003800000 */
.L_x_84:
        /* <DEDUP_REMOVED lines=12> */
.L_x_87:
[----:B------:R-:W-:Y:S05]  /*42c0*/  BSYNC B1 ;  /* 0x0000000000017941 */ /* 0x000fea0003800000 */
.L_x_86:
        /* <DEDUP_REMOVED lines=12> */
.L_x_89:
[----:B------:R-:W-:Y:S05]  /*4390*/  BSYNC B1 ;  /* 0x0000000000017941 */ /* 0x000fea0003800000 */
.L_x_88:
        /* <DEDUP_REMOVED lines=13> */
.L_x_91:
[----:B------:R-:W-:Y:S05]  /*4470*/  BSYNC B1 ;  /* 0x0000000000017941 */ /* 0x000fea0003800000 */
.L_x_90:
        /* <DEDUP_REMOVED lines=13> */
.L_x_93:
[----:B------:R-:W-:Y:S05]  /*4550*/  BSYNC B1 ;  /* 0x0000000000017941 */ /* 0x000fea0003800000 */
.L_x_92:
        /* <DEDUP_REMOVED lines=12> */
.L_x_95:
[----:B------:R-:W-:Y:S05]  /*4620*/  BSYNC B1 ;  /* 0x0000000000017941 */ /* 0x000fea0003800000 */
.L_x_94:
        /* <DEDUP_REMOVED lines=12> */
.L_x_97:
[----:B------:R-:W-:Y:S05]  /*46f0*/  BSYNC B1 ;  /* 0x0000000000017941 */ /* 0x000fea0003800000 */
.L_x_96:
        /* <DEDUP_REMOVED lines=13> */
.L_x_99:
[----:B------:R-:W-:Y:S05]  /*47d0*/  BSYNC B1 ;  /* 0x0000000000017941 */ /* 0x000fea0003800000 */
.L_x_98:
[----:B-----5:R-:W-:Y:S01]  /*47e0*/  LOP3.LUT R27, R27, 0xff, RZ, 0xc0, !PT ;  /* 0x000000ff1b1b7812 */ /* 0x020fe200078ec0ff */
[----:B------:R-:W-:Y:S01]  /*47f0*/  BSSY B1, `(.L_x_100) ;  /* 0x000000c000017945 */ /* 0x000fe20003800000 */
[----:B------:R-:W-:Y:S02]  /*4800*/  ISETP.GE.AND P1, PT, R26, 0x3a, PT ;  /* 0x0000003a1a00780c */ /* 0x000fe40003f26270 */
[----:B------:R-:W-:Y:S02]  /*4810*/  F2FP.F16.E4M3.UNPACK_B R27, R27 ;  /* 0x0000001bff1b723e */ /* 0x000fe400020006ff */
[----:B------:R-:W-:Y:S02]  /*4820*/  ISETP.LT.OR P3, PT, R6, 0x1, !P1 ;  /* 0x000000010600780c */ /* 0x000fe40004f61670 */
[----:B------:R-:W-:Y:S01]  /*4830*/  PRMT R26, RZ, 0x7610, R26 ;  /* 0x00007610ff1a7816 */ /* 0x000fe2000000001a */
[----:B------:R-:W-:-:S05]  /*4840*/  HADD2.F32 R28, -RZ, R27.H0_H0 ;  /* 0x2000001bff1c7230 */ /* 0x000fca0000004100 */
[----:B------:R-:W-:-:S04]  /*4850*/  FMUL R28, R28, R15 ;  /* 0x0000000f1c1c7220 */ /* 0x000fc80000400000 */
[----:B------:R-:W-:-:S05]  /*4860*/  FFMA R28, R57, R14, R28 ;  /* 0x0000000e391c7223 */ /* 0x000fca000000001c */
[----:B------:R-:W-:-:S05]  /*4870*/  F2FP.SATFINITE.E4M3.F32.PACK_AB_MERGE_C R27, RZ, R28, RZ ;  /* 0x0000001cff1b723e */ /* 0x000fca00048070ff */
[----:B------:R0:W-:Y:S01]  /*4880*/  @!P2 STG.E.U8 desc[UR20][R16.64+0x38], R27 ;  /* 0x0000381b1000a986 */ /* 0x0001e2000c101114 */
[----:B------:R-:W-:Y:S05]  /*4890*/  @P3 BRA `(.L_x_101) ;  /* 0x0000000000043947 */ /* 0x000fea0003800000 */
[----:B------:R0:W5:Y:S02]  /*48a0*/  LDG.E.U8 R26, desc[UR20][R4.64+0x39] ;  /* 0x00003914041a7981 */ /* 0x000164000c1e1100 */
.L_x_101:
[----:B------:R-:W-:Y:S05]  /*48b0*/  BSYNC B1 ;  /* 0x0000000000017941 */ /* 0x000fea0003800000 */
.L_x_100:
[----:B-----5:R-:W-:Y:S01]  /*48c0*/  LOP3.LUT R26, R26, 0xff, RZ, 0xc0, !PT ;  /* 0x000000ff1a1a7812 */ /* 0x020fe200078ec0ff */
[----:B------:R-:W-:Y:S01]  /*48d0*/  BSSY B1, `(.L_x_102) ;  /* 0x000000b000017945 */ /* 0x000fe20003800000 */
[----:B------:R-:W-:Y:S02]  /*48e0*/  ISETP.LT.OR P0, PT, R6, 0x9, !P0 ;  /* 0x000000090600780c */ /* 0x000fe40004701670 */
[----:B------:R-:W-:Y:S02]  /*48f0*/  F2FP.F16.E4M3.UNPACK_B R26, R26 ;  /* 0x0000001aff1a723e */ /* 0x000fe400020006ff */
[----:B0-2---:R-:W-:-:S03]  /*4900*/  PRMT R4, RZ, 0x7610, R4 ;  /* 0x00007610ff047816 */ /* 0x005fc60000000004 */
[----:B------:R-:W-:-:S05]  /*4910*/  HADD2.F32 R26, -RZ, R26.H0_H0 ;  /* 0x2000001aff1a7230 */ /* 0x000fca0000004100 */
[----:B------:R-:W-:-:S04]  /*4920*/  FMUL R5, R26, R15 ;  /* 0x0000000f1a057220 */ /* 0x000fc80000400000 */
[----:B------:R-:W-:-:S05]  /*4930*/  FFMA R5, R56, R14, R5 ;  /* 0x0000000e38057223 */ /* 0x000fca0000000005 */
[----:B------:R-:W-:-:S05]  /*4940*/  F2FP.SATFINITE.E4M3.F32.PACK_AB_MERGE_C R5, RZ, R5, RZ ;  /* 0x00000005ff05723e */ /* 0x000fca00048070ff */
[----:B------:R0:W-:Y:S01]  /*4950*/  @!P3 STG.E.U8 desc[UR20][R16.64+0x39], R5 ;  /* 0x000039051000b986 */ /* 0x0001e2000c101114 */
[----:B------:R-:W-:Y:S05]  /*4960*/  @P0 BRA `(.L_x_103) ;  /* 0x0000000000040947 */ /* 0x000fea0003800000 */
[----:B------:R2:W5:Y:S02]  /*4970*/  LDG.E.U8 R4, desc[UR20][R24.64+0x38] ;  /* 0x0000381418047981 */ /* 0x000564000c1e1100 */
.L_x_103:
[----:B------:R-:W-:Y:S05]  /*4980*/  BSYNC B1 ;  /* 0x0000000000017941 */ /* 0x000fea0003800000 */
.L_x_102:
[----:B-----5:R-:W-:Y:S01]  /*4990*/  LOP3.LUT R4, R4, 0xff, RZ, 0xc0, !PT ;  /* 0x000000ff04047812 */ /* 0x020fe200078ec0ff */
[----:B------:R-:W-:Y:S01]  /*49a0*/  BSSY B1, `(.L_x_104) ;  /* 0x000000b000017945 */ /* 0x000fe20003800000 */
[----:B------:R-:W-:Y:S02]  /*49b0*/  ISETP.LT.OR P1, PT, R6, 0x9, !P1 ;  /* 0x000000090600780c */ /* 0x000fe40004f21670 */
[----:B------:R-:W-:-:S05]  /*49c0*/  F2FP.F16.E4M3.UNPACK_B R4, R4 ;  /* 0x00000004ff04723e */ /* 0x000fca00020006ff */
[----:B------:R-:W-:-:S05]  /*49d0*/  HADD2.F32 R4, -RZ, R4.H0_H0 ;  /* 0x20000004ff047230 */ /* 0x000fca0000004100 */
[----:B------:R-:W-:-:S04]  /*49e0*/  FMUL R4, R4, R15 ;  /* 0x0000000f04047220 */ /* 0x000fc80000400000 */
[----:B------:R-:W-:-:S05]  /*49f0*/  FFMA R4, R23, R14, R4 ;  /* 0x0000000e17047223 */ /* 0x000fca0000000004 */
[----:B0-----:R-:W-:Y:S02]  /*4a00*/  F2FP.SATFINITE.E4M3.F32.PACK_AB_MERGE_C R5, RZ, R4, RZ ;  /* 0x00000004ff05723e */ /* 0x001fe400048070ff */
[----:B------:R-:W-:-:S03]  /*4a10*/  PRMT R4, RZ, 0x7610, R4 ;  /* 0x00007610ff047816 */ /* 0x000fc60000000004 */
[----:B------:R0:W-:Y:S01]  /*4a20*/  @!P0 STG.E.U8 desc[UR20][R18.64+0x38], R5 ;  /* 0x0000380512008986 */ /* 0x0001e2000c101114 */
[----:B------:R-:W-:Y:S05]  /*4a30*/  @P1 BRA `(.L_x_105) ;  /* 0x0000000000041947 */ /* 0x000fea0003800000 */
[----:B------:R0:W5:Y:S02]  /*4a40*/  LDG.E.U8 R4, desc[UR20][R24.64+0x39] ;  /* 0x0000391418047981 */ /* 0x000164000c1e1100 */
.L_x_105:
[----:B------:R-:W-:Y:S05]  /*4a50*/  BSYNC B1 ;  /* 0x0000000000017941 */ /* 0x000fea0003800000 */
.L_x_104:
[----:B------:R-:W-:Y:S05]  /*4a60*/  @P1 BRA `(.L_x_106) ;  /* 0x0000000800601947 */ /* 0x000fea0003800000 */
[----:B-----5:R-:W-:-:S04]  /*4a70*/  LOP3.LUT R4, R4, 0xff, RZ, 0xc0, !PT ;  /* 0x000000ff04047812 */ /* 0x020fc800078ec0ff */
[----:B------:R-:W-:-:S05]  /*4a80*/  F2FP.F16.E4M3.UNPACK_B R4, R4 ;  /* 0x00000004ff04723e */ /* 0x000fca00020006ff */
[----:B------:R-:W-:-:S05]  /*4a90*/  HADD2.F32 R4, -RZ, R4.H0_H0 ;  /* 0x20000004ff047230 */ /* 0x000fca0000004100 */
[----:B0-----:R-:W-:-:S04]  /*4aa0*/  FMUL R5, R4, R15 ;  /* 0x0000000f04057220 */ /* 0x001fc80000400000 */
[----:B------:R-:W-:-:S05]  /*4ab0*/  FFMA R5, R22, R14, R5 ;  /* 0x0000000e16057223 */ /* 0x000fca0000000005 */
[----:B------:R-:W-:-:S05]  /*4ac0*/  F2FP.SATFINITE.E4M3.F32.PACK_AB_MERGE_C R5, RZ, R5, RZ ;  /* 0x00000005ff05723e */ /* 0x000fca00048070ff */
[----:B------:R0:W-:Y:S01]  /*4ad0*/  STG.E.U8 desc[UR20][R18.64+0x39], R5 ;  /* 0x0000390512007986 */ /* 0x0001e2000c101114 */
[----:B------:R-:W-:Y:S05]  /*4ae0*/  BRA `(.L_x_106) ;  /* 0x0000000800407947 */ /* 0x000fea0003800000 */
.L_x_41:
[C---:B------:R-:W-:Y:S01]  /*4af0*/  ISETP.GE.AND P3, PT, R26.reuse, 0x1, PT ;  /* 0x000000011a00780c */ /* 0x040fe20003f66270 */
[-C--:B--2---:R-:W-:Y:S01]  /*4b00*/  FMUL R85, R85, R14.reuse ;  /* 0x0000000e55557220 */ /* 0x084fe20000400000 */
[----:B------:R-:W-:Y:S01]  /*4b10*/  ISETP.GE.AND P0, PT, R26, 0x2, PT ;  /* 0x000000021a00780c */ /* 0x000fe20003f06270 */
[-C--:B------:R-:W-:Y:S01]  /*4b20*/  FMUL R84, R84, R14.reuse ;  /* 0x0000000e54547220 */ /* 0x080fe20000400000 */
[C---:B------:R-:W-:Y:S01]  /*4b30*/  ISETP.LT.OR P1, PT, R6.reuse, 0x1, !P3 ;  /* 0x000000010600780c */ /* 0x040fe20005f21670 */
[-C--:B------:R-:W-:Y:S01]  /*4b40*/  FMUL R83, R83, R14.reuse ;  /* 0x0000000e53537220 */ /* 0x080fe20000400000 */
[----:B------:R-:W-:Y:S01]  /*4b50*/  ISETP.LT.OR P2, PT, R6, 0x1, !P0 ;  /* 0x000000010600780c */ /* 0x000fe20004741670 */
[-C--:B------:R-:W-:Y:S01]  /*4b60*/  FMUL R82, R82, R14.reuse ;  /* 0x0000000e52527220 */ /* 0x080fe20000400000 */
[----:B------:R-:W-:Y:S01]  /*4b70*/  ISETP.LT.OR P3, PT, R6, 0x9, !P3 ;  /* 0x000000090600780c */ /* 0x000fe20005f61670 */
[-C--:B------:R-:W-:Y:S01]  /*4b80*/  FMUL R81, R81, R14.reuse ;  /* 0x0000000e51517220 */ /* 0x080fe20000400000 */
[----:B------:R-:W-:Y:S01]  /*4b90*/  F2FP.SATFINITE.E4M3.F32.PACK_AB_MERGE_C R85, RZ, R85, RZ ;  /* 0x00000055ff55723e */ /* 0x000fe200048070ff */
[----:B------:R-:W-:Y:S01]  /*4ba0*/  FMUL R80, R80, R14 ;  /* 0x0000000e50507220 */ /* 0x000fe20000400000 */
[----:B------:R-:W-:Y:S01]  /*4bb0*/  F2FP.SATFINITE.E4M3.F32.PACK_AB_MERGE_C R5, RZ, R84, RZ ;  /* 0x00000054ff05723e */ /* 0x000fe200048070ff */
[-C--:B------:R-:W-:Y:S01]  /*4bc0*/  FMUL R79, R79, R14.reuse ;  /* 0x0000000e4f4f7220 */ /* 0x080fe20000400000 */
[----:B------:R-:W-:Y:S01]  /*4bd0*/  F2FP.SATFINITE.E4M3.F32.PACK_AB_MERGE_C R83, RZ, R83, RZ ;  /* 0x00000053ff53723e */ /* 0x000fe200048070ff */
[-C--:B------:R-:W-:Y:S01]  /*4be0*/  FMUL R78, R78, R14.reuse ;  /* 0x0000000e4e4e7220 */ /* 0x080fe20000400000 */
[----:B------:R-:W-:Y:S01]  /*4bf0*/  ISETP.LT.OR P0, PT, R6, 0x9, !P0 ;  /* 0x000000090600780c */ /* 0x000fe20004701670 */
[----:B------:R-:W-:Y:S01]  /*4c00*/  @!P1 STG.E.U8 desc[UR20][R16.64], R85 ;  /* 0x0000005510009986 */ /* 0x000fe2000c101114 */
[C---:B------:R-:W-:Y:S01]  /*4c10*/  ISETP.GE.AND P1, PT, R26.reuse, 0x9, PT ;  /* 0x000000091a00780c */ /* 0x040fe20003f26270 */
[-C--:B------:R-:W-:Y:S01]  /*4c20*/  FMUL R77, R77, R14.reuse ;  /* 0x0000000e4d4d7220 */ /* 0x080fe20000400000 */
[----:B------:R-:W-:Y:S01]  /*4c30*/  F2FP.SATFINITE.E4M3.F32.PACK_AB_MERGE_C R81, RZ, R81, RZ ;  /* 0x00000051ff51723e */ /* 0x000fe200048070ff */
[----:B------:R0:W-:Y:S01]  /*4c40*/  @!P2 STG.E.U8 desc[UR20][R16.64+0x1], R5 ;  /* 0x000001051000a986 */ /* 0x0001e2000c101114 */
[----:B------:R-:W-:Y:S01]  /*4c50*/  ISETP.GE.AND P2, PT, R26, 0xa, PT ;  /* 0x0000000a1a00780c */ /* 0x000fe20003f46270 */
[----:B------:R-:W-:Y:S01]  /*4c60*/  FMUL R76, R76, R14 ;  /* 0x0000000e4c4c7220 */ /* 0x000fe20000400000 */
[----:B------:R-:W-:Y:S01]  /*4c70*/  F2FP.SATFINITE.E4M3.F32.PACK_AB_MERGE_C R25, RZ, R80, RZ ;  /* 0x00000050ff19723e */ /* 0x000fe200048070ff */
[----:B------:R-:W-:Y:S01]  /*4c80*/  @!P3 STG.E.U8 desc[UR20][R18.64], R83 ;  /* 0x000000531200b986 */ /* 0x000fe2000c101114 */
[----:B------:R-:W-:Y:S01]  /*4c90*/  ISETP.LT.OR P3, PT, R6, 0x1, !P1 ;  /* 0x000000010600780c */ /* 0x000fe20004f61670 */
[-C--:B------:R-:W-:Y:S01]  /*4ca0*/  FMUL R74, R74, R14.reuse ;  /* 0x0000000e4a4a7220 */ /* 0x080fe20000400000 */
[C---:B------:R-:W-:Y:S01]  /*4cb0*/  ISETP.LT.OR P5, PT, R6.reuse, 0x1, !P2 ;  /* 0x000000010600780c */ /* 0x040fe200057a1670 */
[-C--:B------:R-:W-:Y:S01]  /*4cc0*/  FMUL R75, R75, R14.reuse ;  /* 0x0000000e4b4b7220 */ /* 0x080fe20000400000 */
[----:B------:R-:W-:Y:S01]  /*4cd0*/  ISETP.LT.OR P1, PT, R6, 0x9, !P1 ;  /* 0x000000090600780c */ /* 0x000fe20004f21670 */
[-C--:B------:R-:W-:Y:S01]  /*4ce0*/  FMUL R73, R73, R14.reuse ;  /* 0x0000000e49497220 */ /* 0x080fe20000400000 */
[----:B------:R-:W-:Y:S01]  /*4cf0*/  F2FP.SATFINITE.E4M3.F32.PACK_AB_MERGE_C R79, RZ, R79, RZ ;  /* 0x0000004fff4f723e */ /* 0x000fe200048070ff */
[----:B------:R-:W-:Y:S01]  /*4d00*/  FMUL R72, R72, R14 ;  /* 0x0000000e48487220 */ /* 0x000fe20000400000 */
[----:B0-----:R-:W-:Y:S01]  /*4d10*/  F2FP.SATFINITE.E4M3.F32.PACK_AB_MERGE_C R5, RZ, R82, RZ ;  /* 0x00000052ff05723e */ /* 0x001fe200048070ff */
[-C--:B------:R-:W-:Y:S01]  /*4d20*/  FMUL R70, R70, R14.reuse ;  /* 0x0000000e46467220 */ /* 0x080fe20000400000 */
[----:B------:R-:W-:Y:S01]  /*4d30*/  ISETP.LT.OR P2, PT, R6, 0x9, !P2 ;  /* 0x000000090600780c */ /* 0x000fe20005741670 */
[----:B------:R-:W-:Y:S01]  /*4d40*/  FMUL R71, R71, R14 ;  /* 0x0000000e47477220 */ /* 0x000fe20000400000 */
[----:B------:R-:W-:Y:S01]  /*4d50*/  F2FP.SATFINITE.E4M3.F32.PACK_AB_MERGE_C R27, RZ, R78, RZ ;  /* 0x0000004eff1b723e */ /* 0x000fe200048070ff */
[----:B------:R0:W-:Y:S01]  /*4d60*/  @!P0 STG.E.U8 desc[UR20][R18.64+0x1], R5 ;  /* 0x0000010512008986 */ /* 0x0001e2000c101114 */
[C---:B------:R-:W-:Y:S01]  /*4d70*/  ISETP.GE.AND P0, PT, R26.reuse, 0x11, PT ;  /* 0x000000111a00780c */ /* 0x040fe20003f06270 */
[-C--:B------:R-:W-:Y:S01]  /*4d80*/  FMUL R69, R69, R14.reuse ;  /* 0x0000000e45457220 */ /* 0x080fe20000400000 */
[----:B------:R-:W-:Y:S01]  /*4d90*/  F2FP.SATFINITE.E4M3.F32.PACK_AB_MERGE_C R77, RZ, R77, RZ ;  /* 0x0000004dff4d723e */ /* 0x000fe200048070ff */
[----:B------:R-:W-:Y:S01]  /*4da0*/  @!P3 STG.E.U8 desc[UR20][R16.64+0x8], R81 ;  /* 0x000008511000b986 */ /* 0x000fe2000c101114 */
[----:B------:R-:W-:Y:S01]  /*4db0*/  ISETP.GE.AND P3, PT, R26, 0x12, PT ;  /* 0x000000121a00780c */ /* 0x000fe20003f66270 */
[-C--:B------:R-:W-:Y:S01]  /*4dc0*/  FMUL R68, R68, R14.reuse ;  /* 0x0000000e44447220 */ /* 0x080fe20000400000 */
[----:B------:R-:W-:Y:S01]  /*4dd0*/  F2FP.SATFINITE.E4M3.F32.PACK_AB_MERGE_C R75, RZ, R75, RZ ;  /* 0x0000004bff4b723e */ /* 0x000fe200048070ff */
[----:B------:R1:W-:Y:S01]  /*4de0*/  @!P5 STG.E.U8 desc[UR20][R16.64+0x9], R25 ;  /* 0x000009191000d986 */ /* 0x0003e2000c101114 */
[C---:B------:R-:W-:Y:S01]  /*4df0*/  ISETP.LT.OR P5, PT, R6.reuse, 0x1, !P3 ;  /* 0x000000010600780c */ /* 0x040fe20005fa1670 */
[-C--:B------:R-:W-:Y:S01]  /*4e00*/  FMUL R67, R67, R14.reuse ;  /* 0x0000000e43437220 */ /* 0x080fe20000400000 */
[C---:B------:R-:W-:Y:S01]  /*4e10*/  ISETP.LT.OR P3, PT, R6.reuse, 0x9, !P3 ;  /* 0x000000090600780c */ /* 0x040fe20005f61670 */
[----:B------:R-:W-:Y:S01]  /*4e20*/  @!P1 STG.E.U8 desc[UR20][R18.64+0x8], R79 ;  /* 0x0000084f12009986 */ /* 0x000fe2000c101114 */
[----:B------:R-:W-:Y:S01]  /*4e30*/  ISETP.LT.OR P1, PT, R6, 0x1, !P0 ;  /* 0x000000010600780c */ /* 0x000fe20004721670 */
[----:B------:R-:W-:Y:S01]  /*4e40*/  FMUL R66, R66, R14 ;  /* 0x0000000e42427220 */ /* 0x000fe20000400000 */
[----:B0-----:R-:W-:Y:S01]  /*4e50*/  F2FP.SATFINITE.E4M3.F32.PACK_AB_MERGE_C R5, RZ, R76, RZ ;  /* 0x0000004cff05723e */ /* 0x001fe200048070ff */
[----:B------:R-:W-:Y:S01]  /*4e60*/  @!P2 STG.E.U8 desc[UR20][R18.64+0x9], R27 ;  /* 0x0000091b1200a986 */ /* 0x000fe2000c101114 */
[----:B------:R-:W-:Y:S01]  /*4e70*/  ISETP.GE.AND P2, PT, R26, 0x19, PT ;  /* 0x000000191a00780c */ /* 0x000fe20003f46270 */
[-C--:B------:R-:W-:Y:S01]  /*4e80*/  FMUL R65, R65, R14.reuse ;  /* 0x0000000e41417220 */ /* 0x080fe20000400000 */
[----:B------:R-:W-:Y:S01]  /*4e90*/  ISETP.LT.OR P0, PT, R6, 0x9, !P0 ;  /* 0x000000090600780c */ /* 0x000fe20004701670 */
[----:B------:R-:W-:Y:S01]  /*4ea0*/  FMUL R64, R64, R14 ;  /* 0x0000000e40407220 */ /* 0x000fe20000400000 */
[----:B------:R-:W-:Y:S01]  /*4eb0*/  ISETP.LT.OR P6, PT, R6, 0x1, !P2 ;  /* 0x000000010600780c */ /* 0x000fe200057c1670 */
[----:B------:R0:W-:Y:S01]  /*4ec0*/  @!P5 STG.E.U8 desc[UR20][R16.64+0x11], R5 ;  /* 0x000011051000d986 */ /* 0x0001e2000c101114 */
[----:B-1----:R-:W-:Y:S01]  /*4ed0*/  F2FP.SATFINITE.E4M3.F32.PACK_AB_MERGE_C R25, RZ, R74, RZ ;  /* 0x0000004aff19723e */ /* 0x002fe200048070ff */
[-C--:B------:R-:W-:Y:S01]  /*4ee0*/  FMUL R62, R62, R14.reuse ;  /* 0x0000000e3e3e7220 */ /* 0x080fe20000400000 */
[----:B------:R-:W-:Y:S01]  /*4ef0*/  F2FP.SATFINITE.E4M3.F32.PACK_AB_MERGE_C R73, RZ, R73, RZ ;  /* 0x00000049ff49723e */ /* 0x000fe200048070ff */
[----:B------:R-:W-:Y:S01]  /*4f00*/  @!P1 STG.E.U8 desc[UR20][R16.64+0x10], R77 ;  /* 0x0000104d10009986 */ /* 0x000fe2000c101114 */
[----:B------:R-:W-:Y:S01]  /*4f10*/  ISETP.GE.AND P1, PT, R26, 0x1a, PT ;  /* 0x0000001a1a00780c */ /* 0x000fe20003f26270 */
[-C--:B------:R-:W-:Y:S01]  /*4f20*/  FMUL R63, R63, R14.reuse ;  /* 0x0000000e3f3f7220 */ /* 0x080fe20000400000 */
[C---:B------:R-:W-:Y:S01]  /*4f30*/  ISETP.LT.OR P2, PT, R6.reuse, 0x9, !P2 ;  /* 0x000000090600780c */ /* 0x040fe20005741670 */
[----:B------:R1:W-:Y:S01]  /*4f40*/  @!P3 STG.E.U8 desc[UR20][R18.64+0x11], R25 ;  /* 0x000011191200b986 */ /* 0x0003e2000c101114 */
[C---:B------:R-:W-:Y:S01]  /*4f50*/  ISETP.LT.OR P5, PT, R6.reuse, 0x1, !P1 ;  /* 0x000000010600780c */ /* 0x040fe20004fa1670 */
[----:B------:R-:W-:Y:S01]  /*4f60*/  FMUL R61, R61, R14 ;  /* 0x0000000e3d3d7220 */ /* 0x000fe20000400000 */
[----:B------:R-:W-:Y:S01]  /*4f70*/  ISETP.LT.OR P3, PT, R6, 0x9, !P1 ;  /* 0x000000090600780c */ /* 0x000fe20004f61670 */
[----:B------:R-:W-:Y:S01]  /*4f80*/  @!P0 STG.E.U8 desc[UR20][R18.64+0x10], R75 ;  /* 0x0000104b12008986 */ /* 0x000fe2000c101114 */
[----:B0-----:R-:W-:Y:S01]  /*4f90*/  F2FP.SATFINITE.E4M3.F32.PACK_AB_MERGE_C R5, RZ, R72, RZ ;  /* 0x00000048ff05723e */ /* 0x001fe200048070ff */
[-C--:B------:R-:W-:Y:S01]  /*4fa0*/  FMUL R60, R60, R14.reuse ;  /* 0x0000000e3c3c7220 */ /* 0x080fe20000400000 */
[C---:B------:R-:W-:Y:S01]  /*4fb0*/  ISETP.GE.AND P0, PT, R26.reuse, 0x21, PT ;  /* 0x000000211a00780c */ /* 0x040fe20003f06270 */
[----:B------:R-:W-:Y:S01]  /*4fc0*/  @!P6 STG.E.U8 desc[UR20][R16.64+0x18], R73 ;  /* 0x000018491000e986 */ /* 0x000fe2000c101114 */
[----:B------:R-:W-:Y:S01]  /*4fd0*/  ISETP.GE.AND P1, PT, R26, 0x22, PT ;  /* 0x000000221a00780c */ /* 0x000fe20003f26270 */
[-C--:B------:R-:W-:Y:S01]  /*4fe0*/  FMUL R59, R59, R14.reuse ;  /* 0x0000000e3b3b7220 */ /* 0x080fe20000400000 */
[----:B------:R-:W-:Y:S01]  /*4ff0*/  ISETP.LT.OR P6, PT, R6, 0x1, !P0 ;  /* 0x000000010600780c */ /* 0x000fe200047c1670 */
[----:B------:R-:W-:Y:S01]  /*5000*/  FMUL R58, R58, R14 ;  /* 0x0000000e3a3a7220 */ /* 0x000fe20000400000 */
[----:B-1----:R-:W-:Y:S01]  /*5010*/  F2FP.SATFINITE.E4M3.F32.PACK_AB_MERGE_C R25, RZ, R70, RZ ;  /* 0x00000046ff19723e */ /* 0x002fe200048070ff */
[----:B------:R0:W-:Y:S01]  /*5020*/  @!P5 STG.E.U8 desc[UR20][R16.64+0x19], R5 ;  /* 0x000019051000d986 */ /* 0x0001e2000c101114 */
[----:B------:R-:W-:Y:S01]  /*5030*/  ISETP.LT.OR P5, PT, R6, 0x1, !P1 ;  /* 0x000000010600780c */ /* 0x000fe20004fa1670 */
[-C--:B------:R-:W-:Y:S01]  /*5040*/  FMUL R57, R57, R14.reuse ;  /* 0x0000000e39397220 */ /* 0x080fe20000400000 */
[----:B------:R-:W-:Y:S01]  /*5050*/  F2FP.SATFINITE.E4M3.F32.PACK_AB_MERGE_C R71, RZ, R71, RZ ;  /* 0x00000047ff47723e */ /* 0x000fe200048070ff */
[----:B------:R1:W-:Y:S01]  /*5060*/  @!P3 STG.E.U8 desc[UR20][R18.64+0x19], R25 ;  /* 0x000019191200b986 */ /* 0x0003e2000c101114 */
[----:B------:R-:W-:Y:S01]  /*5070*/  F2FP.SATFINITE.E4M3.F32.PACK_AB_MERGE_C R69, RZ, R69, RZ ;  /* 0x00000045ff45723e */ /* 0x000fe200048070ff */
[----:B------:R-:W-:Y:S01]  /*5080*/  FMUL R56, R56, R14 ;  /* 0x0000000e38387220 */ /* 0x000fe20000400000 */
[----:B------:R-:W-:Y:S01]  /*5090*/  F2FP.SATFINITE.E4M3.F32.PACK_AB_MERGE_C R27, RZ, R68, RZ ;  /* 0x00000044ff1b723e */ /* 0x000fe200048070ff */
[----:B------:R-:W-:Y:S01]  /*50a0*/  @!P2 STG.E.U8 desc[UR20][R18.64+0x18], R71 ;  /* 0x000018471200a986 */ /* 0x000fe2000c101114 */
[----:B------:R-:W-:Y:S01]  /*50b0*/  ISETP.LT.OR P3, PT, R6, 0x9, !P1 ;  /* 0x000000090600780c */ /* 0x000fe20004f61670 */
[-C--:B------:R-:W-:Y:S01]  /*50c0*/  FMUL R23, R23, R14.reuse ;  /* 0x0000000e17177220 */ /* 0x080fe20000400000 */
[----:B------:R-:W-:Y:S01]  /*50d0*/  ISETP.GE.AND P2, PT, R26, 0x29, PT ;  /* 0x000000291a00780c */ /* 0x000fe20003f46270 */
[----:B------:R-:W-:Y:S01]  /*50e0*/  @!P6 STG.E.U8 desc[UR20][R16.64+0x20], R69 ;  /* 0x000020451000e986 */ /* 0x000fe2000c101114 */
[----:B------:R-:W-:Y:S01]  /*50f0*/  ISETP.LT.OR P0, PT, R6, 0x9, !P0 ;  /* 0x000000090600780c */ /* 0x000fe20004701670 */
[----:B------:R-:W-:Y:S01]  /*5100*/  FMUL R22, R22, R14 ;  /* 0x0000000e16167220 */ /* 0x000fe20000400000 */
[----:B------:R-:W-:Y:S01]  /*5110*/  ISETP.GE.AND P1, PT, R26, 0x2a, PT ;  /* 0x0000002a1a00780c */ /* 0x000fe20003f26270 */
[----:B------:R-:W-:Y:S01]  /*5120*/  @!P5 STG.E.U8 desc[UR20][R16.64+0x21], R27 ;  /* 0x0000211b1000d986 */ /* 0x000fe2000c101114 */
[----:B------:R-:W-:-:S02]  /*5130*/  ISETP.LT.OR P6, PT, R6, 0x1, !P2 ;  /* 0x000000010600780c */ /* 0x000fc400057c1670 */
[C---:B------:R-:W-:Y:S02]  /*5140*/  ISETP.LT.OR P5, PT, R6.reuse, 0x1, !P1 ;  /* 0x000000010600780c */ /* 0x040fe40004fa1670 */
[----:B------:R-:W-:Y:S02]  /*5150*/  F2FP.SATFINITE.E4M3.F32.PACK_AB_MERGE_C R67, RZ, R67, RZ ;  /* 0x00000043ff43723e */ /* 0x000fe400048070ff */
[----:B0-----:R-:W-:Y:S02]  /*5160*/  F2FP.SATFINITE.E4M3.F32.PACK_AB_MERGE_C R5, RZ, R66, RZ ;  /* 0x00000042ff05723e */ /* 0x001fe400048070ff */
[----:B------:R-:W-:Y:S01]  /*5170*/  F2FP.SATFINITE.E4M3.F32.PACK_AB_MERGE_C R65, RZ, R65, RZ ;  /* 0x00000041ff41723e */ /* 0x000fe200048070ff */
[----:B------:R-:W-:Y:S01]  /*5180*/  @!P0 STG.E.U8 desc[UR20][R18.64+0x20], R67 ;  /* 0x0000204312008986 */ /* 0x000fe2000c101114 */
[----:B-1----:R-:W-:Y:S02]  /*5190*/  F2FP.SATFINITE.E4M3.F32.PACK_AB_MERGE_C R25, RZ, R64, RZ ;  /* 0x00000040ff19723e */ /* 0x002fe400048070ff */
[C---:B------:R-:W-:Y:S01]  /*51a0*/  ISETP.LT.OR P1, PT, R6.reuse, 0x9, !P1 ;  /* 0x000000090600780c */ /* 0x040fe20004f21670 */
[----:B------:R0:W-:Y:S01]  /*51b0*/  @!P3 STG.E.U8 desc[UR20][R18.64+0x21], R5 ;  /* 0x000021051200b986 */ /* 0x0001e2000c101114 */
[----:B------:R-:W-:-:S02]  /*51c0*/  ISETP.LT.OR P2, PT, R6, 0x9, !P2 ;  /* 0x000000090600780c */ /* 0x000fc40005741670 */
[C---:B------:R-:W-:Y:S01]  /*51d0*/  ISETP.GE.AND P3, PT, R26.reuse, 0x31, PT ;  /* 0x000000311a00780c */ /* 0x040fe20003f66270 */
[----:B------:R-:W-:Y:S01]  /*51e0*/  @!P6 STG.E.U8 desc[UR20][R16.64+0x28], R65 ;  /* 0x000028411000e986 */ /* 0x000fe2000c101114 */
[----:B------:R-:W-:Y:S02]  /*51f0*/  ISETP.GE.AND P0, PT, R26, 0x32, PT ;  /* 0x000000321a00780c */ /* 0x000fe40003f06270 */
[----:B------:R-:W-:Y:S01]  /*5200*/  F2FP.SATFINITE.E4M3.F32.PACK_AB_MERGE_C R63, RZ, R63, RZ ;  /* 0x0000003fff3f723e */ /* 0x000fe200048070ff */
[----:B------:R1:W-:Y:S01]  /*5210*/  @!P5 STG.E.U8 desc[UR20][R16.64+0x29], R25 ;  /* 0x000029191000d986 */ /* 0x0003e2000c101114 */
[C---:B------:R-:W-:Y:S02]  /*5220*/  ISETP.LT.OR P5, PT, R6.reuse, 0x1, !P3 ;  /* 0x000000010600780c */ /* 0x040fe40005fa1670 */
[----:B------:R-:W-:Y:S02]  /*5230*/  ISETP.LT.OR P6, PT, R6, 0x1, !P0 ;  /* 0x000000010600780c */ /* 0x000fe400047c1670 */
[----:B0-----:R-:W-:Y:S01]  /*5240*/  F2FP.SATFINITE.E4M3.F32.PACK_AB_MERGE_C R5, RZ, R62, RZ ;  /* 0x0000003eff05723e */ /* 0x001fe200048070ff */
[----:B------:R-:W-:Y:S01]  /*5250*/  @!P2 STG.E.U8 desc[UR20][R18.64+0x28], R63 ;  /* 0x0000283f1200a986 */ /* 0x000fe2000c101114 */
[----:B------:R-:W-:-:S02]  /*5260*/  F2FP.SATFINITE.E4M3.F32.PACK_AB_MERGE_C R61, RZ, R61, RZ ;  /* 0x0000003dff3d723e */ /* 0x000fc400048070ff */
[----:B------:R-:W-:Y:S01]  /*5270*/  ISETP.GE.AND P2, PT, R26, 0x3a, PT ;  /* 0x0000003a1a00780c */ /* 0x000fe20003f46270 */
[----:B------:R0:W-:Y:S01]  /*5280*/  @!P1 STG.E.U8 desc[UR20][R18.64+0x29], R5 ;  /* 0x0000290512009986 */ /* 0x0001e2000c101114 */
[----:B------:R-:W-:Y:S02]  /*5290*/  ISETP.LT.OR P1, PT, R6, 0x9, !P3 ;  /* 0x000000090600780c */ /* 0x000fe40005f21670 */
[----:B-1----:R-:W-:Y:S01]  /*52a0*/  F2FP.SATFINITE.E4M3.F32.PACK_AB_MERGE_C R25, RZ, R60, RZ ;  /* 0x0000003cff19723e */ /* 0x002fe200048070ff */
[----:B------:R-:W-:Y:S01]  /*52b0*/  @!P5 STG.E.U8 desc[UR20][R16.64+0x30], R61 ;  /* 0x0000303d1000d986 */ /* 0x000fe2000c101114 */
[----:B------:R-:W-:Y:S02]  /*52c0*/  ISETP.GE.AND P3, PT, R26, 0x39, PT ;  /* 0x000000391a00780c */ /* 0x000fe40003f66270 */
[C---:B------:R-:W-:Y:S01]  /*52d0*/  ISETP.LT.OR P0, PT, R6.reuse, 0x9, !P0 ;  /* 0x000000090600780c */ /* 0x040fe20004701670 */
[----:B------:R1:W-:Y:S01]  /*52e0*/  @!P6 STG.E.U8 desc[UR20][R16.64+0x31], R25 ;  /* 0x000031191000e986 */ /* 0x0003e2000c101114 */
[----:B------:R-:W-:-:S02]  /*52f0*/  ISETP.LT.OR P5, PT, R6, 0x1, !P3 ;  /* 0x000000010600780c */ /* 0x000fc40005fa1670 */
[C---:B------:R-:W-:Y:S02]  /*5300*/  ISETP.LT.OR P6, PT, R6.reuse, 0x1, !P2 ;  /* 0x000000010600780c */ /* 0x040fe400057c1670 */
[C---:B------:R-:W-:Y:S02]  /*5310*/  ISETP.LT.OR P3, PT, R6.reuse, 0x9, !P3 ;  /* 0x000000090600780c */ /* 0x040fe40005f61670 */
[----:B------:R-:W-:Y:S02]  /*5320*/  ISETP.LT.OR P2, PT, R6, 0x9, !P2 ;  /* 0x000000090600780c */ /* 0x000fe40005741670 */
[----:B------:R-:W-:Y:S02]  /*5330*/  F2FP.SATFINITE.E4M3.F32.PACK_AB_MERGE_C R59, RZ, R59, RZ ;  /* 0x0000003bff3b723e */ /* 0x000fe400048070ff */
[----:B0-----:R-:W-:Y:S02]  /*5340*/  F2FP.SATFINITE.E4M3.F32.PACK_AB_MERGE_C R5, RZ, R58, RZ ;  /* 0x0000003aff05723e */ /* 0x001fe400048070ff */
[----:B------:R-:W-:Y:S01]  /*5350*/  F2FP.SATFINITE.E4M3.F32.PACK_AB_MERGE_C R57, RZ, R57, RZ ;  /* 0x00000039ff39723e */ /* 0x000fe200048070ff */
[----:B------:R0:W-:Y:S01]  /*5360*/  @!P1 STG.E.U8 desc[UR20][R18.64+0x30], R59 ;  /* 0x0000303b12009986 */ /* 0x0001e2000c101114 */
[----:B-1----:R-:W-:-:S02]  /*5370*/  F2FP.SATFINITE.E4M3.F32.PACK_AB_MERGE_C R25, RZ, R56, RZ ;  /* 0x00000038ff19723e */ /* 0x002fc400048070ff */
[----:B------:R-:W-:Y:S01]  /*5380*/  F2FP.SATFINITE.E4M3.F32.PACK_AB_MERGE_C R23, RZ, R23, RZ ;  /* 0x00000017ff17723e */ /* 0x000fe200048070ff */
[----:B------:R0:W-:Y:S01]  /*5390*/  @!P0 STG.E.U8 desc[UR20][R18.64+0x31], R5 ;  /* 0x0000310512008986 */ /* 0x0001e2000c101114 */
[----:B------:R-:W-:-:S03]  /*53a0*/  F2FP.SATFINITE.E4M3.F32.PACK_AB_MERGE_C R27, RZ, R22, RZ ;  /* 0x00000016ff1b723e */ /* 0x000fc600048070ff */
[----:B------:R0:W-:Y:S04]  /*53b0*/  @!P5 STG.E.U8 desc[UR20][R16.64+0x38], R57 ;  /* 0x000038391000d986 */ /* 0x0001e8000c101114 */
[----:B------:R0:W-:Y:S04]  /*53c0*/  @!P6 STG.E.U8 desc[UR20][R16.64+0x39], R25 ;  /* 0x000039191000e986 */ /* 0x0001e8000c101114 */
[----:B------:R0:W-:Y:S04]  /*53d0*/  @!P3 STG.E.U8 desc[UR20][R18.64+0x38], R23 ;  /* 0x000038171200b986 */ /* 0x0001e8000c101114 */
[----:B------:R0:W-:Y:S02]  /*53e0*/  @!P2 STG.E.U8 desc[UR20][R18.64+0x39], R27 ;  /* 0x0000391b1200a986 */ /* 0x0001e4000c101114 */
.L_x_106:
[----:B------:R-:W-:Y:S05]  /*53f0*/  BSYNC B0 ;  /* 0x0000000000007941 */ /* 0x000fea0003800000 */
.L_x_40:
[C---:B------:R-:W-:Y:S01]  /*5400*/  LEA R2, P0, R8.reuse, R2, 0x1 ;  /* 0x0000000208027211 */ /* 0x040fe200078008ff */
[----:B------:R-:W-:Y:S01]  /*5410*/  ULDC.64 UR6, c[0x0][0x650] ;  /* 0x0001940000067ab9 */ /* 0x000fe20000000a00 */
[----:B-----5:R-:W-:Y:S01]  /*5420*/  IMAD.U32 R4, RZ, RZ, UR16 ;  /* 0x00000010ff047e24 */ /* 0x020fe2000f8e00ff */
[----:B0-----:R-:W-:Y:S01]  /*5430*/  PRMT R16, RZ, 0x7610, R16 ;  /* 0x00007610ff107816 */ /* 0x001fe20000000010 */
[----:B------:R-:W-:Y:S01]  /*5440*/  IMAD.MOV.U32 R6, RZ, RZ, -0x1 ;  /* 0xffffffffff067424 */ /* 0x000fe200078e00ff */
[----:B------:R-:W-:Y:S01]  /*5450*/  LEA.HI.X R3, R8, R3, R0, 0x1, P0 ;  /* 0x0000000308037211 */ /* 0x000fe200000f0c00 */
[----:B------:R0:W-:Y:S01]  /*5460*/  SYNCS.ARRIVE.TRANS64.A1T0 RZ, [R4+UR23], RZ ;  /* 0x000000ff04ff79a7 */ /* 0x0001e20008100017 */
[----:B------:R-:W-:Y:S01]  /*5470*/  ISETP.GE.U32.AND P0, PT, R2, UR6, PT ;  /* 0x0000000602007c0c */ /* 0x000fe2000bf06070 */
[----:B------:R-:W-:-:S03]  /*5480*/  IMAD.MOV.U32 R5, RZ, RZ, -0x1 ;  /* 0xffffffffff057424 */ /* 0x000fc600078e00ff */
[----:B------:R-:W-:Y:S01]  /*5490*/  ISETP.GE.U32.AND.EX P0, PT, R3, UR7, PT, P0 ;  /* 0x0000000703007c0c */ /* 0x000fe2000bf06100 */
[----:B0-----:R-:W-:-:S12]  /*54a0*/  IMAD.MOV.U32 R4, RZ, RZ, -0x1 ;  /* 0xffffffffff047424 */ /* 0x001fd800078e00ff */
[----:B------:R-:W-:Y:S05]  /*54b0*/  @P0 BRA `(.L_x_107) ;  /* 0x0000000400600947 */ /* 0x000fea0003800000 */
[----:B------:R-:W0:Y:S01]  /*54c0*/  S2R R28, SR_CTAID.X ;  /* 0x00000000001c7919 */ /* 0x000e220000002500 */
[----:B------:R-:W5:Y:S01]  /*54d0*/  LDC.64 R22, c[0x0][0x628] ;  /* 0x00018a00ff167b82 */ /* 0x000f620000000a00 */
[----:B------:R-:W-:Y:S01]  /*54e0*/  ULDC UR6, c[0x0][0x150] ;  /* 0x0000540000067ab9 */ /* 0x000fe20000000800 */
[----:B-1----:R-:W-:Y:S01]  /*54f0*/  IMAD.MOV.U32 R18, RZ, RZ, R2 ;  /* 0x000000ffff127224 */ /* 0x002fe200078e0002 */
[----:B------:R-:W1:Y:S01]  /*5500*/  S2R R30, SR_CTAID.Y ;  /* 0x00000000001e7919 */ /* 0x000e620000002600 */
[----:B------:R-:W-:-:S04]  /*5510*/  IMAD.MOV.U32 R19, RZ, RZ, R3 ;  /* 0x000000ffff137224 */ /* 0x000fc800078e0003 */
[----:B------:R-:W1:Y:S08]  /*5520*/  LDC R31, c[0x0][0x144] ;  /* 0x00005100ff1f7b82 */ /* 0x000e700000000800 */
[----:B------:R-:W1:Y:S08]  /*5530*/  LDC R6, c[0x0][0x630] ;  /* 0x00018c00ff067b82 */ /* 0x000e700000000800 */
[----:B------:R-:W1:Y:S01]  /*5540*/  LDC.64 R26, c[0x0][0x620] ;  /* 0x00018800ff1a7b82 */ /* 0x000e620000000a00 */
[----:B-----5:R-:W-:-:S04]  /*5550*/  ISETP.NE.U32.AND P0, PT, R22, RZ, PT ;  /* 0x000000ff1600720c */ /* 0x020fc80003f05070 */
[----:B------:R-:W-:Y:S02]  /*5560*/  ISETP.NE.AND.EX P0, PT, R23, RZ, PT, P0 ;  /* 0x000000ff1700720c */ /* 0x000fe40003f05300 */
[----:B0-----:R-:W-:-:S05]  /*5570*/  I2FP.F32.U32 R4, R28 ;  /* 0x0000001c00047245 */ /* 0x001fca0000201000 */
[----:B------:R-:W-:-:S04]  /*5580*/  FMUL R4, R4, UR6 ;  /* 0x0000000604047c20 */ /* 0x000fc80008400000 */
[----:B------:R0:W0:Y:S02]  /*5590*/  F2I.U32.TRUNC.NTZ R29, R4 ;  /* 0x00000004001d7305 */ /* 0x000024000020f000 */
[----:B------:R-:W-:Y:S05]  /*55a0*/  @!P0 BRA `(.L_x_108) ;  /* 0x0000000000288947 */ /* 0x000fea0003800000 */
[----:B------:R-:W5:Y:S02]  /*55b0*/  LDC R5, c[0x0][0x634] ;  /* 0x00018d00ff057b82 */ /* 0x000f640000000800 */
[----:B-----5:R-:W-:-:S05]  /*55c0*/  IADD3 R19, P0, R2, R5, RZ ;  /* 0x0000000502137210 */ /* 0x020fca0007f1e0ff */
[----:B--234-:R-:W-:-:S04]  /*55d0*/  IMAD.X R25, RZ, RZ, R3, P0 ;  /* 0x000000ffff197224 */ /* 0x01cfc800000e0603 */
[----:B0-----:R-:W-:-:S04]  /*55e0*/  IMAD.WIDE.U32 R4, R25, R22, RZ ;  /* 0x0000001619047225 */ /* 0x001fc800078e00ff */
[----:B------:R-:W-:-:S04]  /*55f0*/  IMAD.WIDE.U32 R16, P0, R19, R23, R4 ;  /* 0x0000001713107225 */ /* 0x000fc80007800004 */
[----:B------:R-:W-:-:S04]  /*5600*/  IMAD.WIDE.U32 R4, R19, R22, RZ ;  /* 0x0000001613047225 */ /* 0x000fc800078e00ff */
[----:B------:R-:W-:Y:S01]  /*5610*/  IMAD.X R19, RZ, RZ, RZ, P0 ;  /* 0x000000ffff137224 */ /* 0x000fe200000e06ff */
[----:B------:R-:W-:Y:S01]  /*5620*/  IADD3 RZ, P0, R5, R16, RZ ;  /* 0x0000001005ff7210 */ /* 0x000fe20007f1e0ff */
[----:B------:R-:W-:-:S04]  /*5630*/  IMAD.MOV.U32 R18, RZ, RZ, R17 ;  /* 0x000000ffff127224 */ /* 0x000fc800078e0011 */
[----:B------:R-:W-:-:S08]  /*5640*/  IMAD.WIDE.U32.X R18, R25, R23, R18, P0 ;  /* 0x0000001719127225 */ /* 0x000fd000000e0412 */
.L_x_108:
[-CC-:B-1234-:R-:W-:Y:S01]  /*5650*/  SHF.R.U64 R24, R18, R6.reuse, R19.reuse ;  /* 0x0000000612187219 */ /* 0x19efe20000001213 */
[----:B------:R-:W1:Y:S01]  /*5660*/  LDC.64 R34, c[0x0][0x640] ;  /* 0x00019000ff227b82 */ /* 0x000e620000000a00 */
[----:B0-----:R-:W-:Y:S01]  /*5670*/  SHF.R.U32.HI R4, RZ, R6, R19 ;  /* 0x00000006ff047219 */ /* 0x001fe20000011613 */
[----:B------:R-:W-:Y:S01]  /*5680*/  IMAD.MOV R29, RZ, RZ, -R29 ;  /* 0x000000ffff1d7224 */ /* 0x000fe200078e0a1d */
[----:B------:R-:W-:Y:S01]  /*5690*/  IADD3 R17, P0, RZ, -R24, RZ ;  /* 0x80000018ff117210 */ /* 0x000fe20007f1e0ff */
[----:B------:R-:W-:Y:S01]  /*56a0*/  ULDC UR6, c[0x0][0x154] ;  /* 0x0000550000067ab9 */ /* 0x000fe20000000800 */
[----:B------:R-:W-:Y:S02]  /*56b0*/  IMAD.MOV.U32 R19, RZ, RZ, 0x1 ;  /* 0x00000001ff137424 */ /* 0x000fe400078e00ff */
[----:B------:R-:W-:Y:S01]  /*56c0*/  IMAD R29, R31, R29, R28 ;  /* 0x0000001d1f1d7224 */ /* 0x000fe200078e021c */
[----:B------:R-:W0:Y:S01]  /*56d0*/  LDC R16, c[0x0][0x618] ;  /* 0x00018600ff107b82 */ /* 0x000e220000000800 */
[----:B------:R-:W-:-:S04]  /*56e0*/  IMAD.X R5, RZ, RZ, ~R4, P0 ;  /* 0x000000ffff057224 */ /* 0x000fc800000e0e04 */
[-C--:B------:R-:W-:Y:S02]  /*56f0*/  IMAD R6, R5, R26.reuse, RZ ;  /* 0x0000001a05067224 */ /* 0x080fe400078e02ff */
[C---:B------:R-:W-:Y:S01]  /*5700*/  IMAD.WIDE.U32 R4, R17.reuse, R26, R2 ;  /* 0x0000001a11047225 */ /* 0x040fe200078e0002 */
[----:B------:R-:W2:Y:S03]  /*5710*/  LDC R18, c[0x0][0x608] ;  /* 0x00018200ff127b82 */ /* 0x000ea60000000800 */
[----:B------:R-:W-:Y:S01]  /*5720*/  IMAD R17, R17, R27, R6 ;  /* 0x0000001b11117224 */ /* 0x000fe200078e0206 */
[----:B------:R-:W-:-:S03]  /*5730*/  I2FP.F32.U32 R6, R30 ;  /* 0x0000001e00067245 */ /* 0x000fc60000201000 */
[----:B------:R-:W-:Y:S01]  /*5740*/  IMAD.IADD R5, R5, 0x1, R17 ;  /* 0x0000000105057824 */ /* 0x000fe200078e0211 */
[----:B------:R-:W3:Y:S01]  /*5750*/  LDC R32, c[0x0][0x658] ;  /* 0x00019600ff207b82 */ /* 0x000ee20000000800 */
[----:B-1----:R-:W-:Y:S01]  /*5760*/  ISETP.NE.U32.AND P0, PT, R34, RZ, PT ;  /* 0x000000ff2200720c */ /* 0x002fe20003f05070 */
[----:B------:R-:W-:-:S03]  /*5770*/  IMAD.MOV.U32 R17, RZ, RZ, -0x1 ;  /* 0xffffffffff117424 */ /* 0x000fc600078e00ff */
[----:B------:R-:W-:-:S03]  /*5780*/  ISETP.NE.AND.EX P0, PT, R35, RZ, PT, P0 ;  /* 0x000000ff2300720c */ /* 0x000fc60003f05300 */
[----:B------:R-:W1:Y:S01]  /*5790*/  LDC R27, c[0x0][0x148] ;  /* 0x00005200ff1b7b82 */ /* 0x000e620000000800 */
[-CC-:B0-----:R-:W-:Y:S02]  /*57a0*/  SHF.R.U64 R22, R4, R16.reuse, R5.reuse ;  /* 0x0000001004167219 */ /* 0x181fe40000001205 */
[----:B------:R-:W-:Y:S01]  /*57b0*/  SHF.R.U32.HI R5, RZ, R16, R5 ;  /* 0x00000010ff057219 */ /* 0x000fe20000011605 */
[----:B------:R-:W-:-:S04]  /*57c0*/  FMUL R16, R6, UR6 ;  /* 0x0000000606107c20 */ /* 0x000fc80008400000 */
[----:B------:R-:W0:Y:S01]  /*57d0*/  LDC R28, c[0x0][0x600] ;  /* 0x00018000ff1c7b82 */ /* 0x000e220000000800 */
[----:B------:R4:W0:Y:S01]  /*57e0*/  F2I.U32.TRUNC.NTZ R25, R16 ;  /* 0x0000001000197305 */ /* 0x000822000020f000 */
[-CC-:B--2---:R-:W-:Y:S02]  /*57f0*/  SHF.R.U64 R6, R22, R18.reuse, R5.reuse ;  /* 0x0000001216067219 */ /* 0x184fe40000001205 */
[----:B------:R-:W-:-:S04]  /*5800*/  SHF.R.U32.HI R5, RZ, R18, R5 ;  /* 0x00000012ff057219 */ /* 0x000fc80000011605 */
[----:B------:R-:W2:Y:S01]  /*5810*/  LDC R33, c[0x0][0x648] ;  /* 0x00019200ff217b82 */ /* 0x000ea20000000800 */
[-CC-:B---3--:R-:W-:Y:S02]  /*5820*/  SHF.R.U64 R26, R6, R32.reuse, R5.reuse ;  /* 0x00000020061a7219 */ /* 0x188fe40000001205 */
[-C--:B------:R-:W-:Y:S02]  /*5830*/  SHF.L.U32 R17, R17, R32.reuse, RZ ;  /* 0x0000002011117219 */ /* 0x080fe400000006ff */
[-C--:B------:R-:W-:Y:S01]  /*5840*/  SHF.R.U32.HI R5, RZ, R32.reuse, R5 ;  /* 0x00000020ff057219 */ /* 0x080fe20000011605 */
[----:B------:R-:W-:Y:S01]  /*5850*/  IMAD.MOV.U32 R4, RZ, RZ, R26 ;  /* 0x000000ffff047224 */ /* 0x000fe200078e001a */
[----:B------:R-:W-:Y:S01]  /*5860*/  SHF.L.U32 R32, R19, R32, RZ ;  /* 0x0000002013207219 */ /* 0x000fe200000006ff */
[----:B------:R-:W3:Y:S01]  /*5870*/  LDC R36, c[0x0][0x638] ;  /* 0x00018e00ff247b82 */ /* 0x000ee20000000800 */
[----:B------:R-:W-:-:S07]  /*5880*/  LOP3.LUT R31, RZ, R17, RZ, 0x33, !PT ;  /* 0x00000011ff1f7212 */ /* 0x000fce00078e33ff */
[----:B------:R-:W0:Y:S01]  /*5890*/  LDC R37, c[0x0][0x610] ;  /* 0x00018400ff257b82 */ /* 0x000e220000000800 */
[----:B----4-:R-:W-:Y:S05]  /*58a0*/  @!P0 BRA `(.L_x_109) ;  /* 0x0000000000288947 */ /* 0x010fea0003800000 */
[----:B------:R-:W4:Y:S02]  /*58b0*/  LDC R19, c[0x0][0x64c] ;  /* 0x00019300ff137b82 */ /* 0x000f240000000800 */
[----:B----4-:R-:W-:-:S05]  /*58c0*/  IADD3 R19, P0, R26, R19, RZ ;  /* 0x000000131a137210 */ /* 0x010fca0007f1e0ff */
        /* <DEDUP_REMOVED lines=8> */
.L_x_109:
[----:B--2---:R-:W-:Y:S01]  /*5950*/  SHF.R.U64 R4, R4, R33, R5 ;  /* 0x0000002104047219 */ /* 0x004fe20000001205 */
[----:B0-----:R-:W-:Y:S01]  /*5960*/  VIADD R19, R28, 0xffffffff ;  /* 0xffffffff1c137836 */ /* 0x001fe20000000000 */
[----:B------:R-:W-:Y:S01]  /*5970*/  LOP3.LUT R17, R6, R31, RZ, 0xc0, !PT ;  /* 0x0000001f06117212 */ /* 0x000fe200078ec0ff */
[----:B------:R-:W-:Y:S02]  /*5980*/  IMAD.MOV R25, RZ, RZ, -R25 ;  /* 0x000000ffff197224 */ /* 0x000fe400078e0a19 */
[----:B------:R-:W-:Y:S02]  /*5990*/  IMAD.MOV R5, RZ, RZ, -R4 ;  /* 0x000000ffff057224 */ /* 0x000fe400078e0a04 */
[----:B------:R-:W-:Y:S01]  /*59a0*/  IMAD R6, R32, R4, R17 ;  /* 0x0000000420067224 */ /* 0x000fe200078e0211 */
[----:B------:R-:W-:Y:S01]  /*59b0*/  LOP3.LUT R17, R22, R19, RZ, 0xc0, !PT ;  /* 0x0000001316117212 */ /* 0x000fe200078ec0ff */
[----:B-1----:R-:W-:Y:S02]  /*59c0*/  @P4 IMAD R29, R27, R25, R30 ;  /* 0x000000191b1d4224 */ /* 0x002fe400078e021e */
[----:B---3--:R-:W-:-:S02]  /*59d0*/  IMAD R4, R5, R36, R26 ;  /* 0x0000002405047224 */ /* 0x008fc400078e021a */
[----:B------:R-:W-:Y:S02]  /*59e0*/  IMAD R6, R6, R37, R29 ;  /* 0x0000002506067224 */ /* 0x000fe400078e021d */
[----:B------:R-:W-:Y:S02]  /*59f0*/  IMAD R5, R4, R28, R17 ;  /* 0x0000001c04057224 */ /* 0x000fe400078e0211 */
[----:B------:R-:W-:-:S03]  /*5a00*/  IMAD.MOV.U32 R16, RZ, RZ, 0x1 ;  /* 0x00000001ff107424 */ /* 0x000fc600078e00ff */
[----:B------:R-:W-:Y:S02]  /*5a10*/  SEL R4, R5, R6, !P4 ;  /* 0x0000000605047207 */ /* 0x000fe40006000000 */
[----:B------:R-:W-:Y:S01]  /*5a20*/  SEL R6, R6, R5, !P4 ;  /* 0x0000000506067207 */ /* 0x000fe20006000000 */
[----:B------:R-:W-:-:S07]  /*5a30*/  IMAD.MOV.U32 R5, RZ, RZ, R24 ;  /* 0x000000ffff057224 */ /* 0x000fce00078e0018 */
.L_x_107:
[----:B------:R-:W-:Y:S02]  /*5a40*/  LOP3.LUT P0, RZ, R16, 0xff, RZ, 0xc0, !PT ;  /* 0x000000ff10ff7812 */ /* 0x000fe4000780c0ff */
[----:B------:R-:W-:-:S11]  /*5a50*/  LOP3.LUT R87, R87, 0x1, RZ, 0x3c, !PT ;  /* 0x0000000157577812 */ /* 0x000fd600078e3cff */
[----:B------:R-:W-:Y:S05]  /*5a60*/  @P0 BRA `(.L_x_110) ;  /* 0xffffffbc00d80947 */ /* 0x000fea000383ffff */
[----:B------:R-:W-:Y:S05]  /*5a70*/  EXIT ;  /* 0x000000000000794d */ /* 0x000fea0003800000 */
.L_x_18:
[----:B------:R-:W-:-:S08]  /*5a80*/  ISETP.NE.AND P0, PT, R18, RZ, PT ;  /* 0x000000ff1200720c */ /* 0x000fd00003f05270 */
[----:B--23-5:R-:W0:-:S00]  /*5a90*/  USETMAXREG.DEALLOC.CTAPOOL 0x28 ;  /* 0x00000028000079c8 */ /* 0x02ce0000080e0500 */
[----:B------:R-:W-:Y:S05]  /*5aa0*/  @P0 EXIT ;  /* 0x000000000000094d */ /* 0x000fea0003800000 */
[----:B0-----:R-:W-:Y:S01]  /*5ab0*/  LOP3.LUT P0, RZ, R20, 0xff, RZ, 0xc0, !PT ;  /* 0x000000ff14ff7812 */ /* 0x001fe2000780c0ff */
[----:B------:R-:W-:Y:S02]  /*5ac0*/  IMAD.MOV.U32 R13, RZ, RZ, 0x1 ;  /* 0x00000001ff0d7424 */ /* 0x000fe400078e00ff */
[----:B------:R-:W-:-:S10]  /*5ad0*/  IMAD.MOV.U32 R12, RZ, RZ, RZ ;  /* 0x000000ffff0c7224 */ /* 0x000fd400078e00ff */
[----:B------:R-:W-:Y:S05]  /*5ae0*/  @!P0 BRA `(.L_x_111) ;  /* 0x0000000c001c8947 */ /* 0x000fea0003800000 */
[----:B------:R-:W0:Y:S01]  /*5af0*/  S2UR UR15, SR_CgaCtaId ;  /* 0x00000000000f79c3 */ /* 0x000e220000008800 */
[----:B------:R-:W-:Y:S01]  /*5b00*/  LOP3.LUT P0, RZ, R11, 0x1f, RZ, 0xc0, !PT ;  /* 0x0000001f0bff7812 */ /* 0x000fe2000780c0ff */
[----:B------:R-:W-:Y:S01]  /*5b10*/  ULDC UR6, c[0x0][0x658] ;  /* 0x0001960000067ab9 */ /* 0x000fe20000000800 */
[----:B------:R-:W-:Y:S01]  /*5b20*/  UMOV UR7, 0xffffffff ;  /* 0xffffffff00077882 */ /* 0x000fe20000000000 */
[----:B------:R-:W-:Y:S01]  /*5b30*/  BSSY B0, `(.L_x_111) ;  /* 0x00000c2000007945 */ /* 0x000fe20003800000 */
[----:B------:R-:W-:Y:S01]  /*5b40*/  USHF.L.U32 UR7, UR7, UR6, URZ ;  /* 0x0000000607077299 */ /* 0x000fe2000800063f */
[C---:B------:R-:W-:Y:S01]  /*5b50*/  ISETP.NE.AND P2, PT, R10.reuse, RZ, PT ;  /* 0x000000ff0a00720c */ /* 0x040fe20003f45270 */
[----:B------:R-:W-:Y:S01]  /*5b60*/  IMAD.MOV.U32 R15, RZ, RZ, 0x1 ;  /* 0x00000001ff0f7424 */ /* 0x000fe200078e00ff */
[----:B------:R-:W-:Y:S01]  /*5b70*/  ISETP.NE.OR P0, PT, R10, RZ, !P0 ;  /* 0x000000ff0a00720c */ /* 0x000fe20004705670 */
[----:B------:R-:W-:Y:S01]  /*5b80*/  IMAD.MOV.U32 R13, RZ, RZ, 0x1 ;  /* 0x00000001ff0d7424 */ /* 0x000fe200078e00ff */
[----:B------:R-:W-:Y:S01]  /*5b90*/  LOP3.LUT R14, R7, 0x2, RZ, 0xfc, !PT ;  /* 0x00000002070e7812 */ /* 0x000fe200078efcff */
[----:B------:R-:W-:Y:S01]  /*5ba0*/  IMAD.MOV.U32 R12, RZ, RZ, RZ ;  /* 0x000000ffff0c7224 */ /* 0x000fe200078e00ff */
[----:B------:R-:W-:Y:S01]  /*5bb0*/  ULDC UR5, c[0x0][0x600] ;  /* 0x0001800000057ab9 */ /* 0x000fe20000000800 */
[----:B------:R-:W-:Y:S01]  /*5bc0*/  UMOV UR8, 0x1 ;  /* 0x0000000100087882 */ /* 0x000fe20000000000 */
[----:B------:R-:W-:-:S02]  /*5bd0*/  UIADD3 UR24, UR13, 0x1, URZ ;  /* 0x000000010d187890 */ /* 0x000fc4000fffe03f */
[----:B------:R-:W-:Y:S02]  /*5be0*/  UIADD3 UR18, UR5, -0x1, URZ ;  /* 0xffffffff05127890 */ /* 0x000fe4000fffe03f */
[----:B------:R-:W-:Y:S02]  /*5bf0*/  USHF.L.U32 UR20, UR8, UR6, URZ ;  /* 0x0000000608147299 */ /* 0x000fe4000800063f */
[----:B------:R-:W-:Y:S01]  /*5c00*/  ULOP3.LUT UR19, URZ, UR7, URZ, 0x33, !UPT ;  /* 0x000000073f137292 */ /* 0x000fe2000f8e333f */
[----:B------:R-:W-:Y:S01]  /*5c10*/  ULDC.64 UR22, c[0x0][0x198] ;  /* 0x0000660000167ab9 */ /* 0x000fe20000000a00 */
[----:B0-----:R-:W-:Y:S02]  /*5c20*/  USHF.L.U32 UR4, UR15, 0x3, URZ ;  /* 0x000000030f047899 */ /* 0x001fe4000800063f */
[----:B------:R-:W-:Y:S02]  /*5c30*/  USHF.L.U32 UR15, UR15, 0x9, URZ ;  /* 0x000000090f0f7899 */ /* 0x000fe4000800063f */
[----:B------:R-:W-:-:S12]  /*5c40*/  ULOP3.LUT UR14, UR4, 0x38, URZ, 0xc0, !UPT ;  /* 0x00000038040e7892 */ /* 0x000fd8000f8ec03f */
.L_x_123:
[----:B------:R-:W-:-:S03]  /*5c50*/  UMOV UR4, 0xffffffff ;  /* 0xffffffff00047882 */ /* 0x000fc60000000000 */
[----:B------:R-:W-:Y:S05]  /*5c60*/  BRA.DIV UR4, `(.L_x_112) ;  /* 0x0000001e043c7947 */ /* 0x000fea000b800000 */
[----:B------:R-:W-:-:S13]  /*5c70*/  ELECT P1, URZ, PT ;  /* 0x00000000003f782f */ /* 0x000fda0003820000 */
.L_x_160:
[----:B------:R-:W0:Y:S01]  /*5c80*/  LDC R10, c[0x0][0x28c] ;  /* 0x0000a300ff0a7b82 */ /* 0x000e220000000800 */
[----:B------:R-:W-:Y:S01]  /*5c90*/  BSSY B1, `(.L_x_113) ;  /* 0x0000038000017945 */ /* 0x000fe20003800000 */
[----:B0-----:R-:W-:-:S13]  /*5ca0*/  ISETP.LT.OR P1, PT, R10, 0x1, !P1 ;  /* 0x000000010a00780c */ /* 0x001fda0004f21670 */
[----:B------:R-:W-:Y:S05]  /*5cb0*/  @P1 BRA `(.L_x_114) ;  /* 0x0000000000d41947 */ /* 0x000fea0003800000 */
[----:B------:R-:W-:Y:S01]  /*5cc0*/  IMAD.SHL.U32 R16, R6, 0x40, RZ ;  /* 0x0000004006107824 */ /* 0x000fe200078e00ff */
[----:B------:R-:W-:Y:S01]  /*5cd0*/  LEA R17, R4, UR14, 0x6 ;  /* 0x0000000e04117c11 */ /* 0x000fe2000f8e30ff */
[----:B------:R-:W-:Y:S02]  /*5ce0*/  IMAD.MOV.U32 R18, RZ, RZ, RZ ;  /* 0x000000ffff127224 */ /* 0x000fe400078e00ff */
[----:B------:R-:W-:Y:S02]  /*5cf0*/  IMAD.U32 R20, RZ, RZ, UR24 ;  /* 0x00000018ff147e24 */ /* 0x000fe4000f8e00ff */
[----:B------:R-:W-:Y:S02]  /*5d00*/  IMAD.MOV.U32 R4, RZ, RZ, R13 ;  /* 0x000000ffff047224 */ /* 0x000fe400078e000d */
[----:B------:R-:W-:-:S07]  /*5d10*/  IMAD.MOV.U32 R6, RZ, RZ, R12 ;  /* 0x000000ffff067224 */ /* 0x000fce00078e000c */
.L_x_118:
[----:B------:R-:W0:Y:S01]  /*5d20*/  S2R R11, SR_CgaCtaId ;  /* 0x00000000000b7919 */ /* 0x000e220000008800 */
[----:B------:R-:W-:-:S04]  /*5d30*/  MOV R10, 0x400 ;  /* 0x00000400000a7802 */ /* 0x000fc80000000f00 */
[----:B0-----:R-:W-:Y:S02]  /*5d40*/  LEA R21, R11, R10, 0x18 ;  /* 0x0000000a0b157211 */ /* 0x001fe400078ec0ff */
[----:B------:R-:W-:Y:S01]  /*5d50*/  SHF.L.U32 R10, R4, 0x1f, RZ ;  /* 0x0000001f040a7819 */ /* 0x000fe200000006ff */
[----:B------:R-:W0:Y:S02]  /*5d60*/  @!P2 LDC R11, c[0x0][0x500] ;  /* 0x00014000ff0bab82 */ /* 0x000e240000000800 */
[----:B------:R-:W-:-:S04]  /*5d70*/  IMAD R19, R6, 0x8, R21 ;  /* 0x0000000806137824 */ /* 0x000fc800078e0215 */
[----:B------:R-:W1:Y:S02]  /*5d80*/  SYNCS.PHASECHK.TRANS64.TRYWAIT P1, [R19+URZ+0xe0], R10 ;  /* 0x0000e00a130075a7 */ /* 0x000e64000802017f */
[----:B-1----:R-:W-:Y:S05]  /*5d90*/  @!P1 BRA `(.L_x_115) ;  /* 0x0000001c00109947 */ /* 0x002fea0003800000 */
.L_x_161:
[----:B-1----:R-:W-:Y:S01]  /*5da0*/  PRMT R10, R14, 0x9910, RZ ;  /* 0x000099100e0a7816 */ /* 0x002fe200000000ff */
[----:B0-----:R0:W-:Y:S03]  /*5db0*/  @!P2 SYNCS.ARRIVE.TRANS64 RZ, [R19+URZ], R11 ;  /* 0x0000000b13ffa9a7 */ /* 0x0011e6000800003f */
[----:B------:R-:W-:-:S13]  /*5dc0*/  ISETP.NE.AND P1, PT, R10, 0x2, PT ;  /* 0x000000020a00780c */ /* 0x000fda0003f25270 */
[----:B0-----:R-:W-:Y:S05]  /*5dd0*/  @P1 BRA `(.L_x_116) ;  /* 0x0000000000041947 */ /* 0x001fea0003800000 */
[----:B------:R-:W-:Y:S01]  /*5de0*/  BPT.TRAP 0x1 ;  /* 0x000000040000795c */ /* 0x000fe20000300000 */
.L_x_116:
[----:B------:R-:W-:Y:S05]  /*5df0*/  @P0 BRA `(.L_x_117) ;  /* 0x0000000000040947 */ /* 0x000fea0003800000 */
[----:B------:R-:W-:Y:S01]  /*5e00*/  BPT.TRAP 0x1 ;  /* 0x000000040000795c */ /* 0x000fe20000300000 */
.L_x_117:
[----:B------:R-:W-:Y:S01]  /*5e10*/  R2UR UR5, R6 ;  /* 0x00000000060572ca */ /* 0x000fe200000e0000 */
[----:B------:R-:W-:Y:S01]  /*5e20*/  VIADD R20, R20, 0xffffffff ;  /* 0xffffffff14147836 */ /* 0x000fe20000000000 */
[----:B------:R-:W-:Y:S01]  /*5e30*/  R2UR UR17, R21 ;  /* 0x00000000151172ca */ /* 0x000fe200000e0000 */
[----:B------:R-:W-:Y:S01]  /*5e40*/  UIADD3 UR4, UP0, UR22, 0xf0, URZ ;  /* 0x000000f016047890 */ /* 0x000fe2000ff1e03f */
[----:B------:R-:W-:Y:S01]  /*5e50*/  R2UR UR9, R19 ;  /* 0x00000000130972ca */ /* 0x000fe200000e0000 */
[----:B------:R-:W-:Y:S01]  /*5e60*/  UIADD3 UR26, UP1, UR22, 0x1f0, URZ ;  /* 0x000001f0161a7890 */ /* 0x000fe2000ff3e03f */
[----:B------:R-:W-:Y:S01]  /*5e70*/  R2UR UR11, R16 ;  /* 0x00000000100b72ca */ /* 0x000fe200000e0000 */
[----:B------:R-:W-:Y:S01]  /*5e80*/  VIADD R6, R6, 0x1 ;  /* 0x0000000106067836 */ /* 0x000fe20000000000 */
[----:B------:R-:W-:Y:S01]  /*5e90*/  R2UR UR10, R18 ;  /* 0x00000000120a72ca */ /* 0x000fe200000e0000 */
[----:B------:R-:W-:Y:S01]  /*5ea0*/  UIADD3.X UR27, URZ, UR23, URZ, UP1, !UPT ;  /* 0x000000173f1b7290 */ /* 0x000fe20008ffe43f */
[----:B------:R-:W-:Y:S01]  /*5eb0*/  R2UR UR12, R5 ;  /* 0x00000000050c72ca */ /* 0x000fe200000e0000 */
[----:B------:R-:W-:Y:S01]  /*5ec0*/  UMOV UR6, 0x0 ;  /* 0x0000000000067882 */ /* 0x000fe20000000000 */
[----:B------:R-:W-:Y:S01]  /*5ed0*/  R2UR UR21, R17 ;  /* 0x00000000111572ca */ /* 0x000fe200000e0000 */
[----:B------:R-:W-:Y:S01]  /*5ee0*/  USHF.L.U32 UR5, UR5, 0xc, URZ ;  /* 0x0000000c05057899 */ /* 0x000fe2000800063f */
[----:B------:R-:W-:Y:S01]  /*5ef0*/  ISETP.GT.AND P3, PT, R20, 0x1, PT ;  /* 0x000000011400780c */ /* 0x000fe20003f64270 */
[----:B------:R-:W-:Y:S01]  /*5f00*/  UMOV UR7, 0x10000000 ;  /* 0x1000000000077882 */ /* 0x000fe20000000000 */
[----:B------:R-:W-:Y:S01]  /*5f10*/  ISETP.NE.AND P1, PT, R6, 0x1c, PT ;  /* 0x0000001c0600780c */ /* 0x000fe20003f25270 */
[----:B------:R-:W-:Y:S01]  /*5f20*/  ULOP3.LUT UR8, UR5, 0xe00, UR15, 0xf8, !UPT ;  /* 0x00000e0005087892 */ /* 0x000fe2000f8ef80f */
[----:B------:R-:W-:Y:S01]  /*5f30*/  VIADD R18, R18, 0x40 ;  /* 0x0000004012127836 */ /* 0x000fe20000000000 */
[----:B------:R-:W-:Y:S01]  /*5f40*/  UIADD3 UR16, UR17, 0x300, UR5 ;  /* 0x0000030011107890 */ /* 0x000fe2000fffe005 */
[----:B------:R-:W-:Y:S01]  /*5f50*/  SEL R11, RZ, 0x1, P1 ;  /* 0x00000001ff0b7807 */ /* 0x000fe20000800000 */
[----:B------:R-:W-:Y:S01]  /*5f60*/  UIADD3.X UR5, URZ, UR23, URZ, UP0, !UPT ;  /* 0x000000173f057290 */ /* 0x000fe200087fe43f */
[----:B------:R-:W-:Y:S01]  /*5f70*/  SEL R6, R6, RZ, P1 ;  /* 0x000000ff06067207 */ /* 0x000fe20000800000 */
[----:B------:R-:W-:Y:S01]  /*5f80*/  UIADD3 UR17, UR17, 0x1c300, UR8 ;  /* 0x0001c30011117890 */ /* 0x000fe2000fffe008 */
[----:B------:R-:W-:Y:S01]  /*5f90*/  LOP3.LUT R4, R4, R11, RZ, 0x3c, !PT ;  /* 0x0000000b04047212 */ /* 0x000fe200078e3cff */
[----:B------:R-:W-:Y:S01]  /*5fa0*/  UMOV UR25, 0xff0000 ;  /* 0x00ff000000197882 */ /* 0x000fe20000000000 */
[----:B------:R-:W-:-:S04]  /*5fb0*/  UMOV UR8, UR16 ;  /* 0x0000001000087c82 */ /* 0x000fc80008000000 */
[----:B------:R0:W-:Y:S02]  /*5fc0*/  UTMALDG.3D [UR8], [UR4], desc[UR6] ;  /* 0x00000608040075b4 */ /* 0x0001e40008011000 */
[----:B0-----:R-:W-:Y:S01]  /*5fd0*/  UMOV UR8, UR17 ;  /* 0x0000001100087c82 */ /* 0x001fe20008000000 */
[----:B------:R-:W-:Y:S02]  /*5fe0*/  UMOV UR11, UR21 ;  /* 0x00000015000b7c82 */ /* 0x000fe40008000000 */
[----:B------:R0:W-:Y:S02]  /*5ff0*/  UTMALDG.3D.MULTICAST [UR8], [UR26], UR25, desc[UR6] ;  /* 0x000006081a0073b4 */ /* 0x0001e40008011819 */
[----:B0-----:R-:W-:Y:S05]  /*6000*/  @P3 BRA `(.L_x_118) ;  /* 0xfffffffc00443947 */ /* 0x001fea000383ffff */
.L_x_114:
[----:B------:R-:W-:Y:S05]  /*6010*/  BSYNC B1 ;  /* 0x0000000000017941 */ /* 0x000fea0003800000 */
.L_x_113:
[----:B------:R-:W-:Y:S01]  /*6020*/  LOP3.LUT P5, RZ, R15, 0xff, RZ, 0xc0, !PT ;  /* 0x000000ff0fff7812 */ /* 0x000fe200078ac0ff */
[----:B------:R-:W-:Y:S01]  /*6030*/  VIADD R11, R12, UR13 ;  /* 0x0000000d0c0b7c36 */ /* 0x000fe20008000000 */
[----:B------:R-:W-:Y:S01]  /*6040*/  ULDC.64 UR4, c[0x0][0x650] ;  /* 0x0001940000047ab9 */ /* 0x000fe20000000a00 */
[----:B------:R-:W-:Y:S01]  /*6050*/  IMAD.U32 R6, RZ, RZ, UR13 ;  /* 0x0000000dff067e24 */ /* 0x000fe2000f8e00ff */
[----:B------:R-:W-:Y:S01]  /*6060*/  UISETP.GE.U32.AND UP0, UPT, UR13, 0x1c, UPT ;  /* 0x0000001c0d00788c */ /* 0x000fe2000bf06070 */
[----:B------:R-:W-:Y:S01]  /*6070*/  BSSY B1, `(.L_x_119) ;  /* 0x000006b000017945 */ /* 0x000fe20003800000 */
[----:B------:R-:W-:Y:S02]  /*6080*/  ISETP.GT.U32.AND P1, PT, R11, 0x1b, PT ;  /* 0x0000001b0b00780c */ /* 0x000fe40003f24070 */
[----:B------:R-:W-:Y:S02]  /*6090*/  PRMT R10, RZ, 0x7610, R10 ;  /* 0x00007610ff0a7816 */ /* 0x000fe4000000000a */
[----:B------:R-:W-:-:S02]  /*60a0*/  ISETP.LT.U32.AND P1, PT, R6, 0x1c, P1 ;  /* 0x0000001c0600780c */ /* 0x000fc40000f21070 */
[----:B------:R-:W-:Y:S01]  /*60b0*/  PLOP3.LUT P3, PT, PT, PT, UP0, 0x80, 0x0 ;  /* 0x000000000000781c */ /* 0x000fe20003f6f008 */
[----:B------:R-:W0:Y:S01]  /*60c0*/  @P5 S2R R5, SR_CgaCtaId ;  /* 0x0000000000055919 */ /* 0x000e220000008800 */
[----:B------:R-:W-:Y:S02]  /*60d0*/  @P5 MOV R4, 0x400 ;  /* 0x0000040000045802 */ /* 0x000fe40000000f00 */
[----:B------:R-:W-:Y:S02]  /*60e0*/  SEL R6, RZ, 0x1, !P1 ;  /* 0x00000001ff067807 */ /* 0x000fe40004800000 */
[----:B------:R-:W-:Y:S02]  /*60f0*/  PRMT R15, RZ, 0x7610, R15 ;  /* 0x00007610ff0f7816 */ /* 0x000fe4000000000f */
[----:B------:R-:W-:Y:S01]  /*6100*/  LOP3.LUT R13, R13, R6, RZ, 0x3c, !PT ;  /* 0x000000060d0d7212 */ /* 0x000fe200078e3cff */
[----:B------:R-:W-:Y:S01]  /*6110*/  IMAD.MOV.U32 R6, RZ, RZ, -0x1 ;  /* 0xffffffffff067424 */ /* 0x000fe200078e00ff */
[----:B0-----:R-:W-:-:S04]  /*6120*/  @P5 LEA R4, R5, R4, 0x18 ;  /* 0x0000000405045211 */ /* 0x001fc800078ec0ff */
[----:B------:R0:W-:Y:S01]  /*6130*/  @P5 SYNCS.ARRIVE.TRANS64.A1T0 RZ, [R4+URZ+0x1f8], RZ ;  /* 0x0001f8ff04ff59a7 */ /* 0x0001e2000810003f */
[----:B------:R-:W-:-:S04]  /*6140*/  IADD3 R2, P5, R2, R8, RZ ;  /* 0x0000000802027210 */ /* 0x000fc80007fbe0ff */
[----:B------:R-:W-:Y:S01]  /*6150*/  ISETP.GE.U32.AND P1, PT, R2, UR4, PT ;  /* 0x0000000402007c0c */ /* 0x000fe2000bf26070 */
[----:B------:R-:W-:Y:S01]  /*6160*/  IMAD.X R3, R3, 0x1, R0, P5 ;  /* 0x0000000103037824 */ /* 0x000fe200028e0600 */
[----:B0-----:R-:W-:-:S04]  /*6170*/  SHF.R.U32.HI R4, RZ, 0x2, R11 ;  /* 0x00000002ff047819 */ /* 0x001fc8000001160b */
[----:B------:R-:W-:Y:S01]  /*6180*/  ISETP.GE.U32.AND.EX P1, PT, R3, UR5, PT, P1 ;  /* 0x0000000503007c0c */ /* 0x000fe2000bf26110 */
[----:B------:R-:W-:-:S04]  /*6190*/  IMAD.WIDE.U32 R4, R4, 0x24924925, RZ ;  /* 0x2492492504047825 */ /* 0x000fc800078e00ff */
[----:B------:R-:W-:Y:S01]  /*61a0*/  IMAD R12, R5, -0x1c, R11 ;  /* 0xffffffe4050c7824 */ /* 0x000fe200078e020b */
[----:B------:R-:W-:Y:S01]  /*61b0*/  @P3 LOP3.LUT R13, R13, 0x1, R5, 0x78, !PT ;  /* 0x000000010d0d3812 */ /* 0x000fe200078e7805 */
[----:B------:R-:W-:Y:S02]  /*61c0*/  IMAD.MOV.U32 R4, RZ, RZ, -0x1 ;  /* 0xffffffffff047424 */ /* 0x000fe400078e00ff */
[----:B------:R-:W-:-:S04]  /*61d0*/  IMAD.MOV.U32 R5, RZ, RZ, -0x1 ;  /* 0xffffffffff057424 */ /* 0x000fc800078e00ff */
[----:B------:R-:W-:Y:S05]  /*61e0*/  @P1 BRA `(.L_x_120) ;  /* 0x00000004004c1947 */ /* 0x000fea0003800000 */
[----:B------:R-:W0:Y:S01]  /*61f0*/  S2R R17, SR_CTAID.X ;  /* 0x0000000000117919 */ /* 0x000e220000002500 */
[----:B------:R-:W-:Y:S01]  /*6200*/  ULDC.64 UR4, c[0x0][0x628] ;  /* 0x00018a0000047ab9 */ /* 0x000fe20000000a00 */
[----:B------:R-:W1:Y:S01]  /*6210*/  LDC R18, c[0x0][0x144] ;  /* 0x00005100ff127b82 */ /* 0x000e620000000800 */
[----:B------:R-:W-:Y:S01]  /*6220*/  ISETP.NE.U32.AND P1, PT, RZ, UR4, PT ;  /* 0x00000004ff007c0c */ /* 0x000fe2000bf25070 */
[----:B------:R-:W2:Y:S01]  /*6230*/  S2R R6, SR_CTAID.Y ;  /* 0x0000000000067919 */ /* 0x000ea20000002600 */
[----:B------:R-:W-:Y:S01]  /*6240*/  ULDC UR6, c[0x0][0x150] ;  /* 0x0000540000067ab9 */ /* 0x000fe20000000800 */
[----:B------:R-:W-:Y:S01]  /*6250*/  ULDC UR7, c[0x0][0x630] ;  /* 0x00018c0000077ab9 */ /* 0x000fe20000000800 */
[----:B------:R-:W-:Y:S01]  /*6260*/  ISETP.NE.AND.EX P1, PT, RZ, UR5, PT, P1 ;  /* 0x00000005ff007c0c */ /* 0x000fe2000bf25310 */
[----:B------:R-:W-:Y:S01]  /*6270*/  IMAD.MOV.U32 R4, RZ, RZ, R2 ;  /* 0x000000ffff047224 */ /* 0x000fe200078e0002 */
[----:B0-----:R-:W-:-:S05]  /*6280*/  I2FP.F32.U32 R5, R17 ;  /* 0x0000001100057245 */ /* 0x001fca0000201000 */
[----:B------:R-:W-:Y:S01]  /*6290*/  FMUL R20, R5, UR6 ;  /* 0x0000000605147c20 */ /* 0x000fe20008400000 */
[----:B------:R-:W-:-:S05]  /*62a0*/  IMAD.MOV.U32 R5, RZ, RZ, R3 ;  /* 0x000000ffff057224 */ /* 0x000fca00078e0003 */
[----:B--2---:R-:W-:Y:S05]  /*62b0*/  @!P1 BRA `(.L_x_121) ;  /* 0x0000000000289947 */ /* 0x004fea0003800000 */
[----:B------:R-:W-:Y:S02]  /*62c0*/  ULDC UR6, c[0x0][0x634] ;  /* 0x00018d0000067ab9 */ /* 0x000fe40000000800 */
[----:B------:R-:W-:-:S05]  /*62d0*/  IADD3 R5, P1, R2, UR6, RZ ;  /* 0x0000000602057c10 */ /* 0x000fca000ff3e0ff */
[----:B------:R-:W-:-:S04]  /*62e0*/  IMAD.X R19, RZ, RZ, R3, P1 ;  /* 0x000000ffff137224 */ /* 0x000fc800008e0603 */
[----:B------:R-:W-:-:S04]  /*62f0*/  IMAD.WIDE.U32 R10, R19, UR4, RZ ;  /* 0x00000004130a7c25 */ /* 0x000fc8000f8e00ff */
[----:B------:R-:W-:-:S04]  /*6300*/  IMAD.WIDE.U32 R10, P1, R5, UR5, R10 ;  /* 0x00000005050a7c25 */ /* 0x000fc8000f82000a */
[----:B------:R-:W-:-:S04]  /*6310*/  IMAD.WIDE.U32 R4, R5, UR4, RZ ;  /* 0x0000000405047c25 */ /* 0x000fc8000f8e00ff */
[----:B------:R-:W-:Y:S01]  /*6320*/  IMAD.MOV.U32 R4, RZ, RZ, R11 ;  /* 0x000000ffff047224 */ /* 0x000fe200078e000b */
[----:B------:R-:W-:Y:S01]  /*6330*/  IADD3 RZ, P3, R5, R10, RZ ;  /* 0x0000000a05ff7210 */ /* 0x000fe20007f7e0ff */
[----:B------:R-:W-:-:S04]  /*6340*/  IMAD.X R5, RZ, RZ, RZ, P1 ;  /* 0x000000ffff057224 */ /* 0x000fc800008e06ff */
[----:B------:R-:W-:-:S08]  /*6350*/  IMAD.WIDE.U32.X R4, R19, UR5, R4, P3 ;  /* 0x0000000513047c25 */ /* 0x000fd000098e0404 */
.L_x_121:
[--C-:B------:R-:W-:Y:S01]  /*6360*/  SHF.R.U64 R16, R4, UR7, R5.reuse ;  /* 0x0000000704107c19 */ /* 0x100fe20008001205 */
[----:B------:R-:W0:Y:S01]  /*6370*/  F2I.U32.TRUNC.NTZ R20, R20 ;  /* 0x0000001400147305 */ /* 0x000e22000020f000 */
[----:B------:R-:W-:Y:S01]  /*6380*/  SHF.R.U32.HI R4, RZ, UR7, R5 ;  /* 0x00000007ff047c19 */ /* 0x000fe20008011605 */
[----:B------:R-:W-:Y:S01]  /*6390*/  ULDC.64 UR4, c[0x0][0x620] ;  /* 0x0001880000047ab9 */ /* 0x000fe20000000a00 */
[----:B------:R-:W-:Y:S01]  /*63a0*/  IADD3 R11, P1, RZ, -R16, RZ ;  /* 0x80000010ff0b7210 */ /* 0x000fe20007f3e0ff */
[----:B------:R-:W-:Y:S01]  /*63b0*/  ULDC.64 UR6, c[0x0][0x640] ;  /* 0x0001900000067ab9 */ /* 0x000fe20000000a00 */
[----:B------:R-:W2:Y:S03]  /*63c0*/  LDC R21, c[0x0][0x148] ;  /* 0x00005200ff157b82 */ /* 0x000ea60000000800 */
[----:B------:R-:W-:Y:S01]  /*63d0*/  IMAD.X R4, RZ, RZ, ~R4, P1 ;  /* 0x000000ffff047224 */ /* 0x000fe200008e0e04 */
[----:B------:R-:W-:-:S03]  /*63e0*/  ISETP.NE.U32.AND P1, PT, RZ, UR6, PT ;  /* 0x00000006ff007c0c */ /* 0x000fc6000bf25070 */
[----:B------:R-:W-:Y:S01]  /*63f0*/  IMAD R10, R4, UR4, RZ ;  /* 0x00000004040a7c24 */ /* 0x000fe2000f8e02ff */
[----:B------:R-:W-:Y:S01]  /*6400*/  ISETP.NE.AND.EX P1, PT, RZ, UR7, PT, P1 ;  /* 0x00000007ff007c0c */ /* 0x000fe2000bf25310 */
[----:B------:R-:W-:Y:S01]  /*6410*/  IMAD.WIDE.U32 R4, R11, UR4, R2 ;  /* 0x000000040b047c25 */ /* 0x000fe2000f8e0002 */
[----:B------:R-:W-:-:S03]  /*6420*/  ULDC UR4, c[0x0][0x618] ;  /* 0x0001860000047ab9 */ /* 0x000fc60000000800 */
[----:B------:R-:W-:Y:S01]  /*6430*/  IMAD R11, R11, UR5, R10 ;  /* 0x000000050b0b7c24 */ /* 0x000fe2000f8e020a */
[----:B------:R-:W-:Y:S01]  /*6440*/  ULDC UR5, c[0x0][0x154] ;  /* 0x0000550000057ab9 */ /* 0x000fe20000000800 */
[----:B0-----:R-:W-:Y:S02]  /*6450*/  IMAD.MOV R10, RZ, RZ, -R20 ;  /* 0x000000ffff0a7224 */ /* 0x001fe400078e0a14 */
[----:B------:R-:W-:Y:S02]  /*6460*/  IMAD.IADD R5, R5, 0x1, R11 ;  /* 0x0000000105057824 */ /* 0x000fe400078e020b */
[----:B-1----:R-:W-:Y:S01]  /*6470*/  IMAD R17, R18, R10, R17 ;  /* 0x0000000a12117224 */ /* 0x002fe200078e0211 */
[----:B------:R-:W-:Y:S02]  /*6480*/  I2FP.F32.U32 R10, R6 ;  /* 0x00000006000a7245 */ /* 0x000fe40000201000 */
[--C-:B------:R-:W-:Y:S02]  /*6490*/  SHF.R.U64 R18, R4, UR4, R5.reuse ;  /* 0x0000000404127c19 */ /* 0x100fe40008001205 */
[----:B------:R-:W-:Y:S01]  /*64a0*/  SHF.R.U32.HI R5, RZ, UR4, R5 ;  /* 0x00000004ff057c19 */ /* 0x000fe20008011605 */
[----:B------:R-:W-:Y:S01]  /*64b0*/  FMUL R10, R10, UR5 ;  /* 0x000000050a0a7c20 */ /* 0x000fe20008400000 */
[----:B------:R-:W-:-:S02]  /*64c0*/  ULDC UR4, c[0x0][0x608] ;  /* 0x0001820000047ab9 */ /* 0x000fc40000000800 */
[--C-:B------:R-:W-:Y:S01]  /*64d0*/  SHF.R.U64 R20, R18, UR4, R5.reuse ;  /* 0x0000000412147c19 */ /* 0x100fe20008001205 */
[----:B------:R0:W1:Y:S01]  /*64e0*/  F2I.U32.TRUNC.NTZ R22, R10 ;  /* 0x0000000a00167305 */ /* 0x000062000020f000 */
[----:B------:R-:W-:Y:S01]  /*64f0*/  SHF.R.U32.HI R5, RZ, UR4, R5 ;  /* 0x00000004ff057c19 */ /* 0x000fe20008011605 */
[----:B------:R-:W-:-:S03]  /*6500*/  ULDC UR4, c[0x0][0x658] ;  /* 0x0001960000047ab9 */ /* 0x000fc60000000800 */
[--C-:B------:R-:W-:Y:S02]  /*6510*/  SHF.R.U64 R19, R20, UR4, R5.reuse ;  /* 0x0000000414137c19 */ /* 0x100fe40008001205 */
[----:B------:R-:W-:-:S03]  /*6520*/  SHF.R.U32.HI R23, RZ, UR4, R5 ;  /* 0x00000004ff177c19 */ /* 0x000fc60008011605 */
[----:B------:R-:W-:Y:S02]  /*6530*/  IMAD.MOV.U32 R4, RZ, RZ, R19 ;  /* 0x000000ffff047224 */ /* 0x000fe400078e0013 */
[----:B------:R-:W-:Y:S01]  /*6540*/  IMAD.MOV.U32 R5, RZ, RZ, R23 ;  /* 0x000000ffff057224 */ /* 0x000fe200078e0017 */
[----:B0-----:R-:W-:Y:S06]  /*6550*/  @!P1 BRA `(.L_x_122) ;  /* 0x0000000000289947 */ /* 0x001fec0003800000 */
        /* <DEDUP_REMOVED lines=10> */
.L_x_122:
[----:B------:R-:W-:Y:S01]  /*6600*/  ULDC UR4, c[0x0][0x648] ;  /* 0x0001920000047ab9 */ /* 0x000fe20000000800 */
[----:B-1----:R-:W-:Y:S01]  /*6610*/  IMAD.MOV R22, RZ, RZ, -R22 ;  /* 0x000000ffff167224 */ /* 0x002fe200078e0a16 */
[----:B------:R-:W-:Y:S01]  /*6620*/  SHF.R.U64 R5, R4, UR4, R5 ;  /* 0x0000000404057c19 */ /* 0x000fe20008001205 */
[----:B------:R-:W-:Y:S01]  /*6630*/  ULDC UR4, c[0x0][0x638] ;  /* 0x00018e0000047ab9 */ /* 0x000fe20000000800 */
[----:B------:R-:W-:Y:S01]  /*6640*/  LOP3.LUT R4, R20, UR19, RZ, 0xc0, !PT ;  /* 0x0000001314047c12 */ /* 0x000fe2000f8ec0ff */
[----:B--2---:R-:W-:Y:S01]  /*6650*/  @P4 IMAD R17, R21, R22, R6 ;  /* 0x0000001615114224 */ /* 0x004fe200078e0206 */
[----:B------:R-:W-:Y:S01]  /*6660*/  LOP3.LUT R18, R18, UR18, RZ, 0xc0, !PT ;  /* 0x0000001212127c12 */ /* 0x000fe2000f8ec0ff */
[----:B------:R-:W-:Y:S01]  /*6670*/  IMAD.MOV R6, RZ, RZ, -R5 ;  /* 0x000000ffff067224 */ /* 0x000fe200078e0a05 */
[----:B------:R-:W-:Y:S01]  /*6680*/  ULDC UR5, c[0x0][0x610] ;  /* 0x0001840000057ab9 */ /* 0x000fe20000000800 */
[----:B------:R-:W-:Y:S02]  /*6690*/  IMAD R4, R5, UR20, R4 ;  /* 0x0000001405047c24 */ /* 0x000fe4000f8e0204 */
[----:B------:R-:W-:Y:S01]  /*66a0*/  IMAD R19, R6, UR4, R19 ;  /* 0x0000000406137c24 */ /* 0x000fe2000f8e0213 */
[----:B------:R-:W-:Y:S01]  /*66b0*/  ULDC UR4, c[0x0][0x600] ;  /* 0x0001800000047ab9 */ /* 0x000fe20000000800 */
[----:B------:R-:W-:-:S02]  /*66c0*/  IMAD R17, R4, UR5, R17 ;  /* 0x0000000504117c24 */ /* 0x000fc4000f8e0211 */
[----:B------:R-:W-:Y:S02]  /*66d0*/  IMAD R6, R19, UR4, R18 ;  /* 0x0000000413067c24 */ /* 0x000fe4000f8e0212 */
[----:B------:R-:W-:Y:S02]  /*66e0*/  IMAD.MOV.U32 R10, RZ, RZ, 0x1 ;  /* 0x00000001ff0a7424 */ /* 0x000fe400078e00ff */
[----:B------:R-:W-:Y:S01]  /*66f0*/  IMAD.MOV.U32 R5, RZ, RZ, R16 ;  /* 0x000000ffff057224 */ /* 0x000fe200078e0010 */
[----:B------:R-:W-:Y:S02]  /*6700*/  SEL R4, R6, R17, !P4 ;  /* 0x0000001106047207 */ /* 0x000fe40006000000 */
[----:B------:R-:W-:-:S07]  /*6710*/  SEL R6, R17, R6, !P4 ;  /* 0x0000000611067207 */ /* 0x000fce0006000000 */
.L_x_120:
[----:B------:R-:W-:Y:S05]  /*6720*/  BSYNC B1 ;  /* 0x0000000000017941 */ /* 0x000fea0003800000 */
.L_x_119:
[----:B------:R-:W-:-:S13]  /*6730*/  LOP3.LUT P1, RZ, R10, 0xff, RZ, 0xc0, !PT ;  /* 0x000000ff0aff7812 */ /* 0x000fda000782c0ff */
[----:B------:R-:W-:Y:S05]  /*6740*/  @P1 BRA `(.L_x_123) ;  /* 0xfffffff400401947 */ /* 0x000fea000383ffff */
[----:B------:R-:W-:Y:S05]  /*6750*/  BSYNC B0 ;  /* 0x0000000000007941 */ /* 0x000fea0003800000 */
.L_x_111:
[----:B------:R-:W-:-:S03]  /*6760*/  UMOV UR4, 0xffffffff ;  /* 0xffffffff00047882 */ /* 0x000fc60000000000 */
[----:B------:R-:W-:Y:S05]  /*6770*/  BRA.DIV UR4, `(.L_x_124) ;  /* 0x0000001204ac7947 */ /* 0x000fea000b800000 */
[----:B------:R-:W-:-:S13]  /*6780*/  ELECT P0, URZ, PT ;  /* 0x00000000003f782f */ /* 0x000fda0003800000 */
.L_x_164:
[----:B------:R-:W-:Y:S04]  /*6790*/  BSSY B0, `(.L_x_125) ;  /* 0x0000103000007945 */ /* 0x000fe80003800000 */
[----:B------:R-:W-:Y:S05]  /*67a0*/  @!P0 BRA `(.L_x_126) ;  /* 0x0000001000048947 */ /* 0x000fea0003800000 */
[----:B------:R-:W-:-:S04]  /*67b0*/  LOP3.LUT R7, R7, 0x2, RZ, 0xfc, !PT ;  /* 0x0000000207077812 */ /* 0x000fc800078efcff */
[----:B------:R-:W-:-:S13]  /*67c0*/  ISETP.NE.AND P0, PT, R7, 0x3, PT ;  /* 0x000000030700780c */ /* 0x000fda0003f05270 */
[----:B------:R-:W-:Y:S05]  /*67d0*/  @!P0 BRA `(.L_x_127) ;  /* 0x0000000000048947 */ /* 0x000fea0003800000 */
[----:B------:R-:W-:Y:S01]  /*67e0*/  BPT.TRAP 0x1 ;  /* 0x000000040000795c */ /* 0x000fe20000300000 */
.L_x_127:
[----:B------:R-:W0:Y:S01]  /*67f0*/  S2R R3, SR_CgaCtaId ;  /* 0x0000000000037919 */ /* 0x000e220000008800 */
[----:B------:R-:W-:Y:S02]  /*6800*/  MOV R0, 0x400 ;  /* 0x0000040000007802 */ /* 0x000fe40000000f00 */
[----:B------:R-:W-:Y:S02]  /*6810*/  SHF.L.U32 R2, R13, 0x1f, RZ ;  /* 0x0000001f0d027819 */ /* 0x000fe400000006ff */
[----:B0-----:R-:W-:-:S05]  /*6820*/  LEA R3, R3, R0, 0x18 ;  /* 0x0000000003037211 */ /* 0x001fca00078ec0ff */
[----:B------:R-:W-:-:S04]  /*6830*/  VIADD R3, R3, 0xe0 ;  /* 0x000000e003037836 */ /* 0x000fc80000000000 */
[C---:B------:R-:W-:Y:S02]  /*6840*/  IMAD R5, R12.reuse, 0x8, R3 ;  /* 0x000000080c057824 */ /* 0x040fe400078e0203 */
[----:B------:R-:W-:Y:S02]  /*6850*/  VIADD R12, R12, 0x1 ;  /* 0x000000010c0c7836 */ /* 0x000fe40000000000 */
[----:B------:R-:W0:Y:S03]  /*6860*/  SYNCS.PHASECHK.TRANS64.TRYWAIT P0, [R5+URZ], R2 ;  /* 0x00000002050075a7 */ /* 0x000e26000800017f */
[----:B------:R-:W-:-:S04]  /*6870*/  ISETP.NE.AND P1, PT, R12, 0x1c, PT ;  /* 0x0000001c0c00780c */ /* 0x000fc80003f25270 */
[----:B------:R-:W-:Y:S02]  /*6880*/  SEL R0, RZ, 0x1, P1 ;  /* 0x00000001ff007807 */ /* 0x000fe40000800000 */
[----:B------:R-:W-:Y:S02]  /*6890*/  SEL R12, R12, RZ, P1 ;  /* 0x000000ff0c0c7207 */ /* 0x000fe40000800000 */
[----:B------:R-:W-:-:S03]  /*68a0*/  LOP3.LUT R13, R13, R0, RZ, 0x3c, !PT ;  /* 0x000000000d0d7212 */ /* 0x000fc600078e3cff */
[----:B------:R-:W-:Y:S01]  /*68b0*/  IMAD R7, R12, 0x8, R3 ;  /* 0x000000080c077824 */ /* 0x000fe200078e0203 */
[----:B------:R-:W-:Y:S01]  /*68c0*/  SHF.L.U32 R4, R13, 0x1f, RZ ;  /* 0x0000001f0d047819 */ /* 0x000fe200000006ff */
[----:B0-----:R-:W-:Y:S06]  /*68d0*/  @!P0 BRA `(.L_x_128) ;  /* 0x0000001000788947 */ /* 0x001fec0003800000 */
.L_x_165:
[----:B------:R-:W1:Y:S01]  /*68e0*/  SYNCS.PHASECHK.TRANS64.TRYWAIT P0, [R7+URZ], R4 ;  /* 0x00000004070075a7 */ /* 0x000e62000800017f */
[----:B------:R-:W-:-:S05]  /*68f0*/  VIADD R0, R12, 0x1 ;  /* 0x000000010c007836 */ /* 0x000fca0000000000 */
[----:B------:R-:W-:-:S04]  /*6900*/  ISETP.NE.AND P1, PT, R0, 0x1c, PT ;  /* 0x0000001c0000780c */ /* 0x000fc80003f25270 */
[----:B0-----:R-:W-:Y:S02]  /*6910*/  SEL R2, RZ, 0x1, P1 ;  /* 0x00000001ff027807 */ /* 0x001fe40000800000 */
[----:B------:R-:W-:Y:S02]  /*6920*/  SEL R0, R0, RZ, P1 ;  /* 0x000000ff00007207 */ /* 0x000fe40000800000 */
[----:B------:R-:W-:-:S03]  /*6930*/  LOP3.LUT R13, R13, R2, RZ, 0x3c, !PT ;  /* 0x000000020d0d7212 */ /* 0x000fc600078e3cff */
[----:B------:R-:W-:Y:S01]  /*6940*/  IMAD R6, R0, 0x8, R3 ;  /* 0x0000000800067824 */ /* 0x000fe200078e0203 */
[----:B------:R-:W-:Y:S01]  /*6950*/  SHF.L.U32 R5, R13, 0x1f, RZ ;  /* 0x0000001f0d057819 */ /* 0x000fe200000006ff */
[----:B-1----:R-:W-:Y:S06]  /*6960*/  @!P0 BRA `(.L_x_129) ;  /* 0x0000001000688947 */ /* 0x002fec0003800000 */
.L_x_166:
[----:B------:R-:W1:Y:S01]  /*6970*/  SYNCS.PHASECHK.TRANS64.TRYWAIT P0, [R6+URZ], R5 ;  /* 0x00000005060075a7 */ /* 0x000e62000800017f */
[----:B------:R-:W-:-:S05]  /*6980*/  VIADD R0, R0, 0x1 ;  /* 0x0000000100007836 */ /* 0x000fca0000000000 */
[----:B------:R-:W-:-:S04]  /*6990*/  ISETP.NE.AND P1, PT, R0, 0x1c, PT ;  /* 0x0000001c0000780c */ /* 0x000fc80003f25270 */
[----:B------:R-:W-:Y:S02]  /*69a0*/  SEL R2, RZ, 0x1, P1 ;  /* 0x00000001ff027807 */ /* 0x000fe40000800000 */
[----:B------:R-:W-:Y:S02]  /*69b0*/  SEL R0, R0, RZ, P1 ;  /* 0x000000ff00007207 */ /* 0x000fe40000800000 */
[----:B------:R-:W-:-:S03]  /*69c0*/  LOP3.LUT R13, R13, R2, RZ, 0x3c, !PT ;  /* 0x000000020d0d7212 */ /* 0x000fc600078e3cff */
[----:B0-----:R-:W-:Y:S01]  /*69d0*/  IMAD R7, R0, 0x8, R3 ;  /* 0x0000000800077824 */ /* 0x001fe200078e0203 */
[----:B------:R-:W-:Y:S01]  /*69e0*/  SHF.L.U32 R4, R13, 0x1f, RZ ;  /* 0x0000001f0d047819 */ /* 0x000fe200000006ff */
[----:B-1----:R-:W-:Y:S06]  /*69f0*/  @!P0 BRA `(.L_x_130) ;  /* 0x0000001000588947 */ /* 0x002fec0003800000 */
.L_x_167:
        /* <DEDUP_REMOVED lines=9> */
.L_x_168:
        /* <DEDUP_REMOVED lines=9> */
.L_x_169:
        /* <DEDUP_REMOVED lines=9> */
.L_x_170:
        /* <DEDUP_REMOVED lines=9> */
.L_x_171:
        /* <DEDUP_REMOVED lines=9> */
.L_x_172:
        /* <DEDUP_REMOVED lines=9> */
.L_x_173:
        /* <DEDUP_REMOVED lines=9> */
.L_x_174:
        /* <DEDUP_REMOVED lines=9> */
.L_x_175:
        /* <DEDUP_REMOVED lines=9> */
.L_x_176:
        /* <DEDUP_REMOVED lines=9> */
.L_x_177:
        /* <DEDUP_REMOVED lines=9> */
.L_x_178:
        /* <DEDUP_REMOVED lines=9> */
.L_x_179:
        /* <DEDUP_REMOVED lines=9> */
.L_x_180:
        /* <DEDUP_REMOVED lines=9> */
.L_x_181:
        /* <DEDUP_REMOVED lines=9> */
.L_x_182:
        /* <DEDUP_REMOVED lines=9> */
.L_x_183:
        /* <DEDUP_REMOVED lines=9> */
.L_x_184:
        /* <DEDUP_REMOVED lines=9> */
.L_x_185:
        /* <DEDUP_REMOVED lines=9> */
.L_x_186:
        /* <DEDUP_REMOVED lines=9> */
.L_x_187:
        /* <DEDUP_REMOVED lines=9> */
.L_x_188:
        /* <DEDUP_REMOVED lines=9> */
.L_x_189:
        /* <DEDUP_REMOVED lines=9> */
.L_x_190:
[----:B------:R-:W1:Y:S01]  /*76f0*/  SYNCS.PHASECHK.TRANS64.TRYWAIT P0, [R6+URZ], R5 ;  /* 0x00000005060075a7 */ /* 0x000e62000800017f */
[----:B------:R-:W-:-:S05]  /*7700*/  VIADD R0, R0, 0x1 ;  /* 0x0000000100007836 */ /* 0x000fca0000000000 */
[----:B------:R-:W-:-:S04]  /*7710*/  ISETP.NE.AND P1, PT, R0, 0x1c, PT ;  /* 0x0000001c0000780c */ /* 0x000fc80003f25270 */
[----:B------:R-:W-:Y:S02]  /*7720*/  SEL R2, RZ, 0x1, P1 ;  /* 0x00000001ff027807 */ /* 0x000fe40000800000 */
[----:B------:R-:W-:Y:S02]  /*7730*/  SEL R0, R0, RZ, P1 ;  /* 0x000000ff00007207 */ /* 0x000fe40000800000 */
[----:B------:R-:W-:Y:S01]  /*7740*/  LOP3.LUT R2, R13, R2, RZ, 0x3c, !PT ;  /* 0x000000020d027212 */ /* 0x000fe200078e3cff */
[----:B-1----:R-:W-:Y:S06]  /*7750*/  @!P0 BRA `(.L_x_154) ;  /* 0x0000000800e08947 */ /* 0x002fec0003800000 */
.L_x_191:
[----:B------:R-:W-:Y:S01]  /*7760*/  IMAD R3, R0, 0x8, R3 ;  /* 0x0000000800037824 */ /* 0x000fe200078e0203 */
[----:B------:R-:W-:-:S07]  /*7770*/  SHF.L.U32 R0, R2, 0x1f, RZ ;  /* 0x0000001f02007819 */ /* 0x000fce00000006ff */
.L_x_155:
[----:B--2---:R2:W3:Y:S02]  /*7780*/  SYNCS.PHASECHK.TRANS64.TRYWAIT P0, [R3+URZ], R0 ;  /* 0x00000000030075a7 */ /* 0x0044e4000800017f */
[----:B---3--:R-:W-:Y:S05]  /*7790*/  @!P0 NANOSLEEP.SYNCS 0x989680 ;  /* 0x009896800000895d */ /* 0x008fea0003900000 */
[----:B------:R-:W3:Y:S02]  /*77a0*/  @!P0 SYNCS.PHASECHK.TRANS64 P0, [R3+URZ], R0 ;  /* 0x00000000030085a7 */ /* 0x000ee4000800007f */
[----:B---3--:R-:W-:Y:S05]  /*77b0*/  @!P0 BRA `(.L_x_155) ;  /* 0xfffffffc00f08947 */ /* 0x008fea000383ffff */
.L_x_126:
[----:B------:R-:W-:Y:S05]  /*77c0*/  BSYNC B0 ;  /* 0x0000000000007941 */ /* 0x000fea0003800000 */
.L_x_125:
[----:B------:R-:W-:Y:S05]  /*77d0*/  EXIT ;  /* 0x000000000000794d */ /* 0x000fea0003800000 */
.L_x_20:
[----:B0-----:R-:W-:-:S04]  /*77e0*/  IMAD.U32 R17, RZ, RZ, UR15 ;  /* 0x0000000fff117e24 */ /* 0x001fc8000f8e00ff */
[----:B------:R0:W1:Y:S03]  /*77f0*/  SYNCS.PHASECHK.TRANS64.TRYWAIT P0, [R17+URZ+-0x8], R16 ;  /* 0xfffff810110075a7 */ /* 0x000066000800017f */
[----:B-1----:R-:W-:Y:S05]  /*7800*/  @!P0 NANOSLEEP.SYNCS 0x989680 ;  /* 0x009896800000895d */ /* 0x002fea0003900000 */
[----:B------:R-:W1:Y:S02]  /*7810*/  @!P0 SYNCS.PHASECHK.TRANS64 P0, [R17+URZ+-0x8], R16 ;  /* 0xfffff810110085a7 */ /* 0x000e64000800007f */
[----:B-1----:R-:W-:Y:S05]  /*7820*/  @!P0 BRA `(.L_x_20) ;  /* 0xfffffffc00ec8947 */ /* 0x002fea000383ffff */
[----:B------:R-:W-:Y:S05]  /*7830*/  BRA `(.L_x_156) ;  /* 0xffffffa000807947 */ /* 0x000fea000383ffff */
.L_x_25:
[----:B-1----:R-:W-:-:S04]  /*7840*/  IMAD.U32 R17, RZ, RZ, UR6 ;  /* 0x00000006ff117e24 */ /* 0x002fc8000f8e00ff */
[----:B------:R1:W4:Y:S03]  /*7850*/  SYNCS.PHASECHK.TRANS64.TRYWAIT P0, [R17+URZ], R16 ;  /* 0x00000010110075a7 */ /* 0x000326000800017f */
[----:B----4-:R-:W-:Y:S05]  /*7860*/  @!P0 NANOSLEEP.SYNCS 0x989680 ;  /* 0x009896800000895d */ /* 0x010fea0003900000 */
[----:B------:R-:W4:Y:S02]  /*7870*/  @!P0 SYNCS.PHASECHK.TRANS64 P0, [R17+URZ], R16 ;  /* 0x00000010110085a7 */ /* 0x000f24000800007f */
[----:B----4-:R-:W-:Y:S05]  /*7880*/  @!P0 BRA `(.L_x_25) ;  /* 0xfffffffc00ec8947 */ /* 0x010fea000383ffff */
[----:B------:R-:W-:Y:S05]  /*7890*/  BRA `(.L_x_24) ;  /* 0xffffffa400287947 */ /* 0x000fea000383ffff */
.L_x_31:
[----:B-1----:R-:W-:-:S04]  /*78a0*/  IMAD.U32 R19, RZ, RZ, UR9 ;  /* 0x00000009ff137e24 */ /* 0x002fc8000f8e00ff */
[----:B------:R1:W4:Y:S03]  /*78b0*/  SYNCS.PHASECHK.TRANS64.TRYWAIT P0, [R19+URZ], R18 ;  /* 0x00000012130075a7 */ /* 0x000326000800017f */
[----:B----4-:R-:W-:Y:S05]  /*78c0*/  @!P0 NANOSLEEP.SYNCS 0x989680 ;  /* 0x009896800000895d */ /* 0x010fea0003900000 */
[----:B------:R-:W4:Y:S02]  /*78d0*/  @!P0 SYNCS.PHASECHK.TRANS64 P0, [R19+URZ], R18 ;  /* 0x00000012130085a7 */ /* 0x000f24000800007f */
[----:B----4-:R-:W-:Y:S05]  /*78e0*/  @!P0 BRA `(.L_x_31) ;  /* 0xfffffffc00ec8947 */ /* 0x010fea000383ffff */
[----:B------:R-:W-:Y:S05]  /*78f0*/  BRA `(.L_x_30) ;  /* 0xffffffa8007c7947 */ /* 0x000fea000383ffff */
.L_x_39:
[----:B0-----:R-:W-:-:S04]  /*7900*/  IMAD.U32 R17, RZ, RZ, UR15 ;  /* 0x0000000fff117e24 */ /* 0x001fc8000f8e00ff */
[----:B------:R0:W1:Y:S03]  /*7910*/  SYNCS.PHASECHK.TRANS64.TRYWAIT P0, [R17+URZ+0x8], R16 ;  /* 0x00000810110075a7 */ /* 0x000066000800017f */
[----:B-1----:R-:W-:Y:S05]  /*7920*/  @!P0 NANOSLEEP.SYNCS 0x989680 ;  /* 0x009896800000895d */ /* 0x002fea0003900000 */
[----:B------:R-:W1:Y:S02]  /*7930*/  @!P0 SYNCS.PHASECHK.TRANS64 P0, [R17+URZ+0x8], R16 ;  /* 0x00000810110085a7 */ /* 0x000e64000800007f */
[----:B-1----:R-:W-:Y:S05]  /*7940*/  @!P0 BRA `(.L_x_39) ;  /* 0xfffffffc00ec8947 */ /* 0x002fea000383ffff */
[----:B------:R-:W-:Y:S05]  /*7950*/  BRA `(.L_x_157) ;  /* 0xffffffb000c87947 */ /* 0x000fea000383ffff */
.L_x_112:
[----:B------:R-:W-:Y:S01]  /*7960*/  BSSY B1, `(.L_x_158) ;  /* 0x0000006000017945 */ /* 0x000fe20003800000 */
[----:B------:R-:W-:-:S07]  /*7970*/  IMAD.MOV.U32 R10, RZ, RZ, -0x1 ;  /* 0xffffffffff0a7424 */ /* 0x000fce00078e00ff */
[----:B------:R-:W-:Y:S05]  /*7980*/  WARPSYNC.COLLECTIVE R10, `(.L_x_159) ;  /* 0x000000000a0c7348 */ /* 0x000fea0003c00000 */
[----:B------:R-:W-:Y:S02]  /*7990*/  ELECT P1, UR62, PT ;  /* 0x00000000003e782f */ /* 0x000fe40003820000 */
[----:B------:R-:W-:Y:S01]  /*79a0*/  MOV R10, UR62 ;  /* 0x0000003e000a7c02 */ /* 0x000fe20008000f00 */
[----:B------:R-:W-:Y:S10]  /*79b0*/  ENDCOLLECTIVE ;  /* 0x000000000000791b */ /* 0x000ff40003800000 */
.L_x_159:
[----:B------:R-:W-:Y:S05]  /*79c0*/  BSYNC B1 ;  /* 0x0000000000017941 */ /* 0x000fea0003800000 */
.L_x_158:
[----:B------:R-:W-:Y:S05]  /*79d0*/  BRA `(.L_x_160) ;  /* 0xffffffe000a87947 */ /* 0x000fea000383ffff */
.L_x_115:
[----:B-1----:R1:W2:Y:S02]  /*79e0*/  SYNCS.PHASECHK.TRANS64.TRYWAIT P1, [R19+URZ+0xe0], R10 ;  /* 0x0000e00a130075a7 */ /* 0x0022a4000802017f */
[----:B--2---:R-:W-:Y:S05]  /*79f0*/  @!P1 NANOSLEEP.SYNCS 0x989680 ;  /* 0x009896800000995d */ /* 0x004fea0003900000 */
[----:B------:R-:W2:Y:S02]  /*7a00*/  @!P1 SYNCS.PHASECHK.TRANS64 P1, [R19+URZ+0xe0], R10 ;  /* 0x0000e00a130095a7 */ /* 0x000ea4000802007f */
[----:B--2---:R-:W-:Y:S05]  /*7a10*/  @!P1 BRA `(.L_x_115) ;  /* 0xfffffffc00f09947 */ /* 0x004fea000383ffff */
[----:B------:R-:W-:Y:S05]  /*7a20*/  BRA `(.L_x_161) ;  /* 0xffffffe000dc7947 */ /* 0x000fea000383ffff */
.L_x_124:
[----:B------:R-:W-:Y:S01]  /*7a30*/  BSSY B0, `(.L_x_162) ;  /* 0x0000006000007945 */ /* 0x000fe20003800000 */
[----:B------:R-:W-:-:S07]  /*7a40*/  IMAD.MOV.U32 R10, RZ, RZ, -0x1 ;  /* 0xffffffffff0a7424 */ /* 0x000fce00078e00ff */
[----:B------:R-:W-:Y:S05]  /*7a50*/  WARPSYNC.COLLECTIVE R10, `(.L_x_163) ;  /* 0x000000000a0c7348 */ /* 0x000fea0003c00000 */
[----:B------:R-:W-:Y:S02]  /*7a60*/  ELECT P1, UR62, PT ;  /* 0x00000000003e782f */ /* 0x000fe40003820000 */
[----:B------:R-:W-:Y:S01]  /*7a70*/  MOV R10, UR62 ;  /* 0x0000003e000a7c02 */ /* 0x000fe20008000f00 */
[----:B------:R-:W-:Y:S10]  /*7a80*/  ENDCOLLECTIVE ;  /* 0x000000000000791b */ /* 0x000ff40003800000 */
.L_x_163:
[----:B------:R-:W-:Y:S05]  /*7a90*/  BSYNC B0 ;  /* 0x0000000000007941 */ /* 0x000fea0003800000 */
.L_x_162:
[----:B------:R-:W-:Y:S01]  /*7aa0*/  PLOP3.LUT P0, PT, P1, PT, PT, 0x80, 0x0 ;  /* 0x000000000000781c */ /* 0x000fe20000f0f070 */
[----:B------:R-:W-:-:S12]  /*7ab0*/  BRA `(.L_x_164) ;  /* 0xffffffec00347947 */ /* 0x000fd8000383ffff */
.L_x_128:
[----:B0-----:R0:W1:Y:S02]  /*7ac0*/  SYNCS.PHASECHK.TRANS64.TRYWAIT P0, [R5+URZ], R2 ;  /* 0x00000002050075a7 */ /* 0x001064000800017f */
[----:B-1----:R-:W-:Y:S05]  /*7ad0*/  @!P0 NANOSLEEP.SYNCS 0x989680 ;  /* 0x009896800000895d */ /* 0x002fea0003900000 */
[----:B------:R-:W1:Y:S02]  /*7ae0*/  @!P0 SYNCS.PHASECHK.TRANS64 P0, [R5+URZ], R2 ;  /* 0x00000002050085a7 */ /* 0x000e64000800007f */
[----:B-1----:R-:W-:Y:S05]  /*7af0*/  @!P0 BRA `(.L_x_128) ;  /* 0xfffffffc00f08947 */ /* 0x002fea000383ffff */
[----:B------:R-:W-:Y:S05]  /*7b00*/  BRA `(.L_x_165) ;  /* 0xffffffec00747947 */ /* 0x000fea000383ffff */
.L_x_129:
[----:B0-----:R0:W1:Y:S02]  /*7b10*/  SYNCS.PHASECHK.TRANS64.TRYWAIT P0, [R7+URZ], R4 ;  /* 0x00000004070075a7 */ /* 0x001064000800017f */
[----:B-1----:R-:W-:Y:S05]  /*7b20*/  @!P0 NANOSLEEP.SYNCS 0x989680 ;  /* 0x009896800000895d */ /* 0x002fea0003900000 */
[----:B------:R-:W1:Y:S02]  /*7b30*/  @!P0 SYNCS.PHASECHK.TRANS64 P0, [R7+URZ], R4 ;  /* 0x00000004070085a7 */ /* 0x000e64000800007f */
[----:B-1----:R-:W-:Y:S05]  /*7b40*/  @!P0 BRA `(.L_x_129) ;  /* 0xfffffffc00f08947 */ /* 0x002fea000383ffff */
[----:B------:R-:W-:Y:S05]  /*7b50*/  BRA `(.L_x_166) ;  /* 0xffffffec00847947 */ /* 0x000fea000383ffff */
.L_x_130:
[----:B0-----:R0:W1:Y:S02]  /*7b60*/  SYNCS.PHASECHK.TRANS64.TRYWAIT P0, [R6+URZ], R5 ;  /* 0x00000005060075a7 */ /* 0x001064000800017f */
[----:B-1----:R-:W-:Y:S05]  /*7b70*/  @!P0 NANOSLEEP.SYNCS 0x989680 ;  /* 0x009896800000895d */ /* 0x002fea0003900000 */
[----:B------:R-:W1:Y:S02]  /*7b80*/  @!P0 SYNCS.PHASECHK.TRANS64 P0, [R6+URZ], R5 ;  /* 0x00000005060085a7 */ /* 0x000e64000800007f */
[----:B-1----:R-:W-:Y:S05]  /*7b90*/  @!P0 BRA `(.L_x_130) ;  /* 0xfffffffc00f08947 */ /* 0x002fea000383ffff */
[----:B------:R-:W-:Y:S05]  /*7ba0*/  BRA `(.L_x_167) ;  /* 0xffffffec00947947 */ /* 0x000fea000383ffff */
.L_x_131:
[----:B0-----:R0:W1:Y:S02]  /*7bb0*/  SYNCS.PHASECHK.TRANS64.TRYWAIT P0, [R7+URZ], R4 ;  /* 0x00000004070075a7 */ /* 0x001064000800017f */
[----:B-1----:R-:W-:Y:S05]  /*7bc0*/  @!P0 NANOSLEEP.SYNCS 0x989680 ;  /* 0x009896800000895d */ /* 0x002fea0003900000 */
[----:B------:R-:W1:Y:S02]  /*7bd0*/  @!P0 SYNCS.PHASECHK.TRANS64 P0, [R7+URZ], R4 ;  /* 0x00000004070085a7 */ /* 0x000e64000800007f */
[----:B-1----:R-:W-:Y:S05]  /*7be0*/  @!P0 BRA `(.L_x_131) ;  /* 0xfffffffc00f08947 */ /* 0x002fea000383ffff */
[----:B------:R-:W-:Y:S05]  /*7bf0*/  BRA `(.L_x_168) ;  /* 0xffffffec00a47947 */ /* 0x000fea000383ffff */
.L_x_132:
[----:B0-----:R0:W1:Y:S02]  /*7c00*/  SYNCS.PHASECHK.TRANS64.TRYWAIT P0, [R6+URZ], R5 ;  /* 0x00000005060075a7 */ /* 0x001064000800017f */
[----:B-1----:R-:W-:Y:S05]  /*7c10*/  @!P0 NANOSLEEP.SYNCS 0x989680 ;  /* 0x009896800000895d */ /* 0x002fea0003900000 */
[----:B------:R-:W1:Y:S02]  /*7c20*/  @!P0 SYNCS.PHASECHK.TRANS64 P0, [R6+URZ], R5 ;  /* 0x00000005060085a7 */ /* 0x000e64000800007f */
[----:B-1----:R-:W-:Y:S05]  /*7c30*/  @!P0 BRA `(.L_x_132) ;  /* 0xfffffffc00f08947 */ /* 0x002fea000383ffff */
[----:B------:R-:W-:Y:S05]  /*7c40*/  BRA `(.L_x_169) ;  /* 0xffffffec00b47947 */ /* 0x000fea000383ffff */
.L_x_133:
[----:B0-----:R0:W1:Y:S02]  /*7c50*/  SYNCS.PHASECHK.TRANS64.TRYWAIT P0, [R7+URZ], R4 ;  /* 0x00000004070075a7 */ /* 0x001064000800017f */
[----:B-1----:R-:W-:Y:S05]  /*7c60*/  @!P0 NANOSLEEP.SYNCS 0x989680 ;  /* 0x009896800000895d */ /* 0x002fea0003900000 */
[----:B------:R-:W1:Y:S02]  /*7c70*/  @!P0 SYNCS.PHASECHK.TRANS64 P0, [R7+URZ], R4 ;  /* 0x00000004070085a7 */ /* 0x000e64000800007f */
[----:B-1----:R-:W-:Y:S05]  /*7c80*/  @!P0 BRA `(.L_x_133) ;  /* 0xfffffffc00f08947 */ /* 0x002fea000383ffff */
[----:B------:R-:W-:Y:S05]  /*7c90*/  BRA `(.L_x_170) ;  /* 0xffffffec00c47947 */ /* 0x000fea000383ffff */
.L_x_134:
[----:B0-----:R0:W1:Y:S02]  /*7ca0*/  SYNCS.PHASECHK.TRANS64.TRYWAIT P0, [R6+URZ], R5 ;  /* 0x00000005060075a7 */ /* 0x001064000800017f */
[----:B-1----:R-:W-:Y:S05]  /*7cb0*/  @!P0 NANOSLEEP.SYNCS 0x989680 ;  /* 0x009896800000895d */ /* 0x002fea0003900000 */
[----:B------:R-:W1:Y:S02]  /*7cc0*/  @!P0 SYNCS.PHASECHK.TRANS64 P0, [R6+URZ], R5 ;  /* 0x00000005060085a7 */ /* 0x000e64000800007f */
[----:B-1----:R-:W-:Y:S05]  /*7cd0*/  @!P0 BRA `(.L_x_134) ;  /* 0xfffffffc00f08947 */ /* 0x002fea000383ffff */
[----:B------:R-:W-:Y:S05]  /*7ce0*/  BRA `(.L_x_171) ;  /* 0xffffffec00d47947 */ /* 0x000fea000383ffff */
.L_x_135:
[----:B0-----:R0:W1:Y:S02]  /*7cf0*/  SYNCS.PHASECHK.TRANS64.TRYWAIT P0, [R7+URZ], R4 ;  /* 0x00000004070075a7 */ /* 0x001064000800017f */
[----:B-1----:R-:W-:Y:S05]  /*7d00*/  @!P0 NANOSLEEP.SYNCS 0x989680 ;  /* 0x009896800000895d */ /* 0x002fea0003900000 */
[----:B------:R-:W1:Y:S02]  /*7d10*/  @!P0 SYNCS.PHASECHK.TRANS64 P0, [R7+URZ], R4 ;  /* 0x00000004070085a7 */ /* 0x000e64000800007f */
[----:B-1----:R-:W-:Y:S05]  /*7d20*/  @!P0 BRA `(.L_x_135) ;  /* 0xfffffffc00f08947 */ /* 0x002fea000383ffff */
[----:B------:R-:W-:Y:S05]  /*7d30*/  BRA `(.L_x_172) ;  /* 0xffffffec00e47947 */ /* 0x000fea000383ffff */
.L_x_136:
[----:B0-----:R0:W1:Y:S02]  /*7d40*/  SYNCS.PHASECHK.TRANS64.TRYWAIT P0, [R6+URZ], R5 ;  /* 0x00000005060075a7 */ /* 0x001064000800017f */
[----:B-1----:R-:W-:Y:S05]  /*7d50*/  @!P0 NANOSLEEP.SYNCS 0x989680 ;  /* 0x009896800000895d */ /* 0x002fea0003900000 */
[----:B------:R-:W1:Y:S02]  /*7d60*/  @!P0 SYNCS.PHASECHK.TRANS64 P0, [R6+URZ], R5 ;  /* 0x00000005060085a7 */ /* 0x000e64000800007f */
[----:B-1----:R-:W-:Y:S05]  /*7d70*/  @!P0 BRA `(.L_x_136) ;  /* 0xfffffffc00f08947 */ /* 0x002fea000383ffff */
[----:B------:R-:W-:Y:S05]  /*7d80*/  BRA `(.L_x_173) ;  /* 0xffffffec00f47947 */ /* 0x000fea000383ffff */
.L_x_137:
[----:B0-----:R0:W1:Y:S02]  /*7d90*/  SYNCS.PHASECHK.TRANS64.TRYWAIT P0, [R7+URZ], R4 ;  /* 0x00000004070075a7 */ /* 0x001064000800017f */
[----:B-1----:R-:W-:Y:S05]  /*7da0*/  @!P0 NANOSLEEP.SYNCS 0x989680 ;  /* 0x009896800000895d */ /* 0x002fea0003900000 */
[----:B------:R-:W1:Y:S02]  /*7db0*/  @!P0 SYNCS.PHASECHK.TRANS64 P0, [R7+URZ], R4 ;  /* 0x00000004070085a7 */ /* 0x000e64000800007f */
[----:B-1----:R-:W-:Y:S05]  /*7dc0*/  @!P0 BRA `(.L_x_137) ;  /* 0xfffffffc00f08947 */ /* 0x002fea000383ffff */
[----:B------:R-:W-:Y:S05]  /*7dd0*/  BRA `(.L_x_174) ;  /* 0xfffffff000047947 */ /* 0x000fea000383ffff */
.L_x_138:
[----:B0-----:R0:W1:Y:S02]  /*7de0*/  SYNCS.PHASECHK.TRANS64.TRYWAIT P0, [R6+URZ], R5 ;  /* 0x00000005060075a7 */ /* 0x001064000800017f */
[----:B-1----:R-:W-:Y:S05]  /*7df0*/  @!P0 NANOSLEEP.SYNCS 0x989680 ;  /* 0x009896800000895d */ /* 0x002fea0003900000 */
[----:B------:R-:W1:Y:S02]  /*7e00*/  @!P0 SYNCS.PHASECHK.TRANS64 P0, [R6+URZ], R5 ;  /* 0x00000005060085a7 */ /* 0x000e64000800007f */
[----:B-1----:R-:W-:Y:S05]  /*7e10*/  @!P0 BRA `(.L_x_138) ;  /* 0xfffffffc00f08947 */ /* 0x002fea000383ffff */
[----:B------:R-:W-:Y:S05]  /*7e20*/  BRA `(.L_x_175) ;  /* 0xfffffff000147947 */ /* 0x000fea000383ffff */
.L_x_139:
[----:B0-----:R0:W1:Y:S02]  /*7e30*/  SYNCS.PHASECHK.TRANS64.TRYWAIT P0, [R7+URZ], R4 ;  /* 0x00000004070075a7 */ /* 0x001064000800017f */
[----:B-1----:R-:W-:Y:S05]  /*7e40*/  @!P0 NANOSLEEP.SYNCS 0x989680 ;  /* 0x009896800000895d */ /* 0x002fea0003900000 */
[----:B------:R-:W1:Y:S02]  /*7e50*/  @!P0 SYNCS.PHASECHK.TRANS64 P0, [R7+URZ], R4 ;  /* 0x00000004070085a7 */ /* 0x000e64000800007f */
[----:B-1----:R-:W-:Y:S05]  /*7e60*/  @!P0 BRA `(.L_x_139) ;  /* 0xfffffffc00f08947 */ /* 0x002fea000383ffff */
[----:B------:R-:W-:Y:S05]  /*7e70*/  BRA `(.L_x_176) ;  /* 0xfffffff000247947 */ /* 0x000fea000383ffff */
.L_x_140:
[----:B0-----:R0:W1:Y:S02]  /*7e80*/  SYNCS.PHASECHK.TRANS64.TRYWAIT P0, [R6+URZ], R5 ;  /* 0x00000005060075a7 */ /* 0x001064000800017f */
[----:B-1----:R-:W-:Y:S05]  /*7e90*/  @!P0 NANOSLEEP.SYNCS 0x989680 ;  /* 0x009896800000895d */ /* 0x002fea0003900000 */
[----:B------:R-:W1:Y:S02]  /*7ea0*/  @!P0 SYNCS.PHASECHK.TRANS64 P0, [R6+URZ], R5 ;  /* 0x00000005060085a7 */ /* 0x000e64000800007f */
[----:B-1----:R-:W-:Y:S05]  /*7eb0*/  @!P0 BRA `(.L_x_140) ;  /* 0xfffffffc00f08947 */ /* 0x002fea000383ffff */
[----:B------:R-:W-:Y:S05]  /*7ec0*/  BRA `(.L_x_177) ;  /* 0xfffffff000347947 */ /* 0x000fea000383ffff */
.L_x_141:
[----:B0-----:R0:W1:Y:S02]  /*7ed0*/  SYNCS.PHASECHK.TRANS64.TRYWAIT P0, [R7+URZ], R4 ;  /* 0x00000004070075a7 */ /* 0x001064000800017f */
[----:B-1----:R-:W-:Y:S05]  /*7ee0*/  @!P0 NANOSLEEP.SYNCS 0x989680 ;  /* 0x009896800000895d */ /* 0x002fea0003900000 */
[----:B------:R-:W1:Y:S02]  /*7ef0*/  @!P0 SYNCS.PHASECHK.TRANS64 P0, [R7+URZ], R4 ;  /* 0x00000004070085a7 */ /* 0x000e64000800007f */
[----:B-1----:R-:W-:Y:S05]  /*7f00*/  @!P0 BRA `(.L_x_141) ;  /* 0xfffffffc00f08947 */ /* 0x002fea000383ffff */
[----:B------:R-:W-:Y:S05]  /*7f10*/  BRA `(.L_x_178) ;  /* 0xfffffff000447947 */ /* 0x000fea000383ffff */
.L_x_142:
[----:B0-----:R0:W1:Y:S02]  /*7f20*/  SYNCS.PHASECHK.TRANS64.TRYWAIT P0, [R6+URZ], R5 ;  /* 0x00000005060075a7 */ /* 0x001064000800017f */
[----:B-1----:R-:W-:Y:S05]  /*7f30*/  @!P0 NANOSLEEP.SYNCS 0x989680 ;  /* 0x009896800000895d */ /* 0x002fea0003900000 */
[----:B------:R-:W1:Y:S02]  /*7f40*/  @!P0 SYNCS.PHASECHK.TRANS64 P0, [R6+URZ], R5 ;  /* 0x00000005060085a7 */ /* 0x000e64000800007f */
[----:B-1----:R-:W-:Y:S05]  /*7f50*/  @!P0 BRA `(.L_x_142) ;  /* 0xfffffffc00f08947 */ /* 0x002fea000383ffff */
[----:B------:R-:W-:Y:S05]  /*7f60*/  BRA `(.L_x_179) ;  /* 0xfffffff000547947 */ /* 0x000fea000383ffff */
.L_x_143:
[----:B0-----:R0:W1:Y:S02]  /*7f70*/  SYNCS.PHASECHK.TRANS64.TRYWAIT P0, [R7+URZ], R4 ;  /* 0x00000004070075a7 */ /* 0x001064000800017f */
[----:B-1----:R-:W-:Y:S05]  /*7f80*/  @!P0 NANOSLEEP.SYNCS 0x989680 ;  /* 0x009896800000895d */ /* 0x002fea0003900000 */
[----:B------:R-:W1:Y:S02]  /*7f90*/  @!P0 SYNCS.PHASECHK.TRANS64 P0, [R7+URZ], R4 ;  /* 0x00000004070085a7 */ /* 0x000e64000800007f */
[----:B-1----:R-:W-:Y:S05]  /*7fa0*/  @!P0 BRA `(.L_x_143) ;  /* 0xfffffffc00f08947 */ /* 0x002fea000383ffff */
[----:B------:R-:W-:Y:S05]  /*7fb0*/  BRA `(.L_x_180) ;  /* 0xfffffff000647947 */ /* 0x000fea000383ffff */
.L_x_144:
[----:B0-----:R0:W1:Y:S02]  /*7fc0*/  SYNCS.PHASECHK.TRANS64.TRYWAIT P0, [R6+URZ], R5 ;  /* 0x00000005060075a7 */ /* 0x001064000800017f */
[----:B-1----:R-:W-:Y:S05]  /*7fd0*/  @!P0 NANOSLEEP.SYNCS 0x989680 ;  /* 0x009896800000895d */ /* 0x002fea0003900000 */
[----:B------:R-:W1:Y:S02]  /*7fe0*/  @!P0 SYNCS.PHASECHK.TRANS64 P0, [R6+URZ], R5 ;  /* 0x00000005060085a7 */ /* 0x000e64000800007f */
[----:B-1----:R-:W-:Y:S05]  /*7ff0*/  @!P0 BRA `(.L_x_144) ;  /* 0xfffffffc00f08947 */ /* 0x002fea000383ffff */
[----:B------:R-:W-:Y:S05]  /*8000*/  BRA `(.L_x_181) ;  /* 0xfffffff000747947 */ /* 0x000fea000383ffff */
.L_x_145:
[----:B0-----:R0:W1:Y:S02]  /*8010*/  SYNCS.PHASECHK.TRANS64.TRYWAIT P0, [R7+URZ], R4 ;  /* 0x00000004070075a7 */ /* 0x001064000800017f */
[----:B-1----:R-:W-:Y:S05]  /*8020*/  @!P0 NANOSLEEP.SYNCS 0x989680 ;  /* 0x009896800000895d */ /* 0x002fea0003900000 */
[----:B------:R-:W1:Y:S02]  /*8030*/  @!P0 SYNCS.PHASECHK.TRANS64 P0, [R7+URZ], R4 ;  /* 0x00000004070085a7 */ /* 0x000e64000800007f */
[----:B-1----:R-:W-:Y:S05]  /*8040*/  @!P0 BRA `(.L_x_145) ;  /* 0xfffffffc00f08947 */ /* 0x002fea000383ffff */
[----:B------:R-:W-:Y:S05]  /*8050*/  BRA `(.L_x_182) ;  /* 0xfffffff000847947 */ /* 0x000fea000383ffff */
.L_x_146:
[----:B0-----:R0:W1:Y:S02]  /*8060*/  SYNCS.PHASECHK.TRANS64.TRYWAIT P0, [R6+URZ], R5 ;  /* 0x00000005060075a7 */ /* 0x001064000800017f */
[----:B-1----:R-:W-:Y:S05]  /*8070*/  @!P0 NANOSLEEP.SYNCS 0x989680 ;  /* 0x009896800000895d */ /* 0x002fea0003900000 */
[----:B------:R-:W1:Y:S02]  /*8080*/  @!P0 SYNCS.PHASECHK.TRANS64 P0, [R6+URZ], R5 ;  /* 0x00000005060085a7 */ /* 0x000e64000800007f */
[----:B-1----:R-:W-:Y:S05]  /*8090*/  @!P0 BRA `(.L_x_146) ;  /* 0xfffffffc00f08947 */ /* 0x002fea000383ffff */
[----:B------:R-:W-:Y:S05]  /*80a0*/  BRA `(.L_x_183) ;  /* 0xfffffff000947947 */ /* 0x000fea000383ffff */
.L_x_147:
[----:B0-----:R0:W1:Y:S02]  /*80b0*/  SYNCS.PHASECHK.TRANS64.TRYWAIT P0, [R7+URZ], R4 ;  /* 0x00000004070075a7 */ /* 0x001064000800017f */
[----:B-1----:R-:W-:Y:S05]  /*80c0*/  @!P0 NANOSLEEP.SYNCS 0x989680 ;  /* 0x009896800000895d */ /* 0x002fea0003900000 */
[----:B------:R-:W1:Y:S02]  /*80d0*/  @!P0 SYNCS.PHASECHK.TRANS64 P0, [R7+URZ], R4 ;  /* 0x00000004070085a7 */ /* 0x000e64000800007f */
[----:B-1----:R-:W-:Y:S05]  /*80e0*/  @!P0 BRA `(.L_x_147) ;  /* 0xfffffffc00f08947 */ /* 0x002fea000383ffff */
[----:B------:R-:W-:Y:S05]  /*80f0*/  BRA `(.L_x_184) ;  /* 0xfffffff000a47947 */ /* 0x000fea000383ffff */
.L_x_148:
[----:B0-----:R0:W1:Y:S02]  /*8100*/  SYNCS.PHASECHK.TRANS64.TRYWAIT P0, [R6+URZ], R5 ;  /* 0x00000005060075a7 */ /* 0x001064000800017f */
[----:B-1----:R-:W-:Y:S05]  /*8110*/  @!P0 NANOSLEEP.SYNCS 0x989680 ;  /* 0x009896800000895d */ /* 0x002fea0003900000 */
[----:B------:R-:W1:Y:S02]  /*8120*/  @!P0 SYNCS.PHASECHK.TRANS64 P0, [R6+URZ], R5 ;  /* 0x00000005060085a7 */ /* 0x000e64000800007f */
[----:B-1----:R-:W-:Y:S05]  /*8130*/  @!P0 BRA `(.L_x_148) ;  /* 0xfffffffc00f08947 */ /* 0x002fea000383ffff */
[----:B------:R-:W-:Y:S05]  /*8140*/  BRA `(.L_x_185) ;  /* 0xfffffff000b47947 */ /* 0x000fea000383ffff */
.L_x_149:
[----:B0-----:R0:W1:Y:S02]  /*8150*/  SYNCS.PHASECHK.TRANS64.TRYWAIT P0, [R7+URZ], R4 ;  /* 0x00000004070075a7 */ /* 0x001064000800017f */
[----:B-1----:R-:W-:Y:S05]  /*8160*/  @!P0 NANOSLEEP.SYNCS 0x989680 ;  /* 0x009896800000895d */ /* 0x002fea0003900000 */
[----:B------:R-:W1:Y:S02]  /*8170*/  @!P0 SYNCS.PHASECHK.TRANS64 P0, [R7+URZ], R4 ;  /* 0x00000004070085a7 */ /* 0x000e64000800007f */
[----:B-1----:R-:W-:Y:S05]  /*8180*/  @!P0 BRA `(.L_x_149) ;  /* 0xfffffffc00f08947 */ /* 0x002fea000383ffff */
[----:B------:R-:W-:Y:S05]  /*8190*/  BRA `(.L_x_186) ;  /* 0xfffffff000c47947 */ /* 0x000fea000383ffff */
.L_x_150:
[----:B0-----:R0:W1:Y:S02]  /*81a0*/  SYNCS.PHASECHK.TRANS64.TRYWAIT P0, [R6+URZ], R5 ;  /* 0x00000005060075a7 */ /* 0x001064000800017f */
[----:B-1----:R-:W-:Y:S05]  /*81b0*/  @!P0 NANOSLEEP.SYNCS 0x989680 ;  /* 0x009896800000895d */ /* 0x002fea0003900000 */
[----:B------:R-:W1:Y:S02]  /*81c0*/  @!P0 SYNCS.PHASECHK.TRANS64 P0, [R6+URZ], R5 ;  /* 0x00000005060085a7 */ /* 0x000e64000800007f */
[----:B-1----:R-:W-:Y:S05]  /*81d0*/  @!P0 BRA `(.L_x_150) ;  /* 0xfffffffc00f08947 */ /* 0x002fea000383ffff */
[----:B------:R-:W-:Y:S05]  /*81e0*/  BRA `(.L_x_187) ;  /* 0xfffffff000d47947 */ /* 0x000fea000383ffff */
.L_x_151:
[----:B0-----:R0:W1:Y:S02]  /*81f0*/  SYNCS.PHASECHK.TRANS64.TRYWAIT P0, [R7+URZ], R4 ;  /* 0x00000004070075a7 */ /* 0x001064000800017f */
[----:B-1----:R-:W-:Y:S05]  /*8200*/  @!P0 NANOSLEEP.SYNCS 0x989680 ;  /* 0x009896800000895d */ /* 0x002fea0003900000 */
[----:B------:R-:W1:Y:S02]  /*8210*/  @!P0 SYNCS.PHASECHK.TRANS64 P0, [R7+URZ], R4 ;  /* 0x00000004070085a7 */ /* 0x000e64000800007f */
[----:B-1----:R-:W-:Y:S05]  /*8220*/  @!P0 BRA `(.L_x_151) ;  /* 0xfffffffc00f08947 */ /* 0x002fea000383ffff */
[----:B------:R-:W-:Y:S05]  /*8230*/  BRA `(.L_x_188) ;  /* 0xfffffff000e47947 */ /* 0x000fea000383ffff */
.L_x_152:
[----:B0-----:R0:W1:Y:S02]  /*8240*/  SYNCS.PHASECHK.TRANS64.TRYWAIT P0, [R6+URZ], R5 ;  /* 0x00000005060075a7 */ /* 0x001064000800017f */
[----:B-1----:R-:W-:Y:S05]  /*8250*/  @!P0 NANOSLEEP.SYNCS 0x989680 ;  /* 0x009896800000895d */ /* 0x002fea0003900000 */
[----:B------:R-:W1:Y:S02]  /*8260*/  @!P0 SYNCS.PHASECHK.TRANS64 P0, [R6+URZ], R5 ;  /* 0x00000005060085a7 */ /* 0x000e64000800007f */
[----:B-1----:R-:W-:Y:S05]  /*8270*/  @!P0 BRA `(.L_x_152) ;  /* 0xfffffffc00f08947 */ /* 0x002fea000383ffff */
[----:B------:R-:W-:Y:S05]  /*8280*/  BRA `(.L_x_189) ;  /* 0xfffffff000f47947 */ /* 0x000fea000383ffff */
.L_x_153:
[----:B0-----:R0:W1:Y:S02]  /*8290*/  SYNCS.PHASECHK.TRANS64.TRYWAIT P0, [R7+URZ], R4 ;  /* 0x00000004070075a7 */ /* 0x001064000800017f */
[----:B-1----:R-:W-:Y:S05]  /*82a0*/  @!P0 NANOSLEEP.SYNCS 0x989680 ;  /* 0x009896800000895d */ /* 0x002fea0003900000 */
[----:B------:R-:W1:Y:S02]  /*82b0*/  @!P0 SYNCS.PHASECHK.TRANS64 P0, [R7+URZ], R4 ;  /* 0x00000004070085a7 */ /* 0x000e64000800007f */
[----:B-1----:R-:W-:Y:S05]  /*82c0*/  @!P0 BRA `(.L_x_153) ;  /* 0xfffffffc00f08947 */ /* 0x002fea000383ffff */
[----:B------:R-:W-:Y:S05]  /*82d0*/  BRA `(.L_x_190) ;  /* 0xfffffff400047947 */ /* 0x000fea000383ffff */
.L_x_154:
[----:B-1----:R1:W2:Y:S02]  /*82e0*/  SYNCS.PHASECHK.TRANS64.TRYWAIT P0, [R6+URZ], R5 ;  /* 0x00000005060075a7 */ /* 0x0022a4000800017f */
[----:B--2---:R-:W-:Y:S05]  /*82f0*/  @!P0 NANOSLEEP.SYNCS 0x989680 ;  /* 0x009896800000895d */ /* 0x004fea0003900000 */
[----:B------:R-:W2:Y:S02]  /*8300*/  @!P0 SYNCS.PHASECHK.TRANS64 P0, [R6+URZ], R5 ;  /* 0x00000005060085a7 */ /* 0x000ea4000800007f */
[----:B--2---:R-:W-:Y:S05]  /*8310*/  @!P0 BRA `(.L_x_154) ;  /* 0xfffffffc00f08947 */ /* 0x004fea000383ffff */
[----:B------:R-:W-:Y:S05]  /*8320*/  BRA `(.L_x_191) ;  /* 0xfffffff4000c7947 */ /* 0x000fea000383ffff */
.L_x_192:
[----:B------:R-:W-:-:S00]  /*8330*/  BRA `(.L_x_192) ;  /* 0xfffffffc00fc7947 */ /* 0x000fc0000383ffff */
[----:B------:R-:W-:-:S00]  /*8340*/  NOP ;  /* 0x0000000000007918 */ /* 0x000fc00000000000 */
        /* <DEDUP_REMOVED lines=11> */
.L_x_193:


//--------------------- .nv.shared._ZN7cutlass13device_kernelINS_4gemm6kernel13GemmUniversalIN4cute5tupleIJiiiiEEENS1_10collective13CollectiveMmaINS1_37MainloopSm90TmaGmmaWarpSpecializedFP8ILi28ENS5_IJNS4_1CILi8EEENSA_ILi1EEESC_EEENS1_32KernelTmaWarpSpecializedPingpongEEENS5_IJNSA_ILi64EEESG_SG_EEENS_12float_e4m3_tENS5_IJlSC_lEEESI_SJ_NS4_8TiledMMAINS4_8MMA_AtomIJNS4_4SM904GMMA30MMA_64x64x32_F32E4M3E4M3_SS_TNILNSN_7ScaleInE1ELSP_1EEEEEENS4_6LayoutINS5_IJSC_SC_SC_EEENS5_IJNSA_ILi0EEESU_SU_EEEEENS5_IJNS4_10UnderscoreESX_SX_EEEEENS4_13SM90_TMA_LOADENS4_14ComposedLayoutINS4_7SwizzleILi2ELi4ELi3EEENS4_18smem_ptr_flag_bitsILi8EEENSS_INS5_IJSB_SG_EEENS5_IJSG_SC_EEEEEEEvNS4_8identityENS4_23SM90_TMA_LOAD_MULTICASTES19_vS1A_EENS_8epilogue10collective6detail29Sm90TmaWarpSpecializedAdapterINS1E_15DefaultEpilogueISI_SJ_SJ_NS1D_6thread17LinearCombinationISI_Li1EffLNS1I_9ScaleType4KindE0ELNS_15FloatRoundStyleE2ESI_EENS1_15EpilogueDefaultEEEEEvvEEEEvNT_6ParamsE --------------------------
	.section	.nv.shared._ZN7cutlass13device_kernelINS_4gemm6kernel13GemmUniversalIN4cute5tupleIJiiiiEEENS1_10collective13CollectiveMmaINS1_37MainloopSm90TmaGmmaWarpSpecializedFP8ILi28ENS5_IJNS4_1CILi8EEENSA_ILi1EEESC_EEENS1_32KernelTmaWarpSpecializedPingpongEEENS5_IJNSA_ILi64EEESG_SG_EEENS_12float_e4m3_tENS5_IJlSC_lEEESI_SJ_NS4_8TiledMMAINS4_8MMA_AtomIJNS4_4SM904GMMA30MMA_64x64x32_F32E4M3E4M3_SS_TNILNSN_7ScaleInE1ELSP_1EEEEEENS4_6LayoutINS5_IJSC_SC_SC_EEENS5_IJNSA_ILi0EEESU_SU_EEEEENS5_IJNS4_10UnderscoreESX_SX_EEEEENS4_13SM90_TMA_LOADENS4_14ComposedLayoutINS4_7SwizzleILi2ELi4ELi3EEENS4_18smem_ptr_flag_bitsILi8EEENSS_INS5_IJSB_SG_EEENS5_IJSG_SC_EEEEEEEvNS4_8identityENS4_23SM90_TMA_LOAD_MULTICASTES19_vS1A_EENS_8epilogue10collective6detail29Sm90TmaWarpSpecializedAdapterINS1E_15DefaultEpilogueISI_SJ_SJ_NS1D_6thread17LinearCombinationISI_Li1EffLNS1I_9ScaleType4KindE0ELNS_15FloatRoundStyleE2ESI_EENS1_15EpilogueDefaultEEEEEvvEEEEvNT_6ParamsE,"aw",@nobits
	.sectionflags	@""
	.align	16
	.zero		1024


//--------------------- .nv.shared.reserved.0     --------------------------
	.section	.nv.shared.reserved.0,"aw",@nobits
	.weak		__nv_reservedSMEM_offset_0_alias
	.size		__nv_reservedSMEM_offset_0_alias, 0, 0
	.other		__nv_reservedSMEM_offset_0_alias,@"STO_CUDA_RESERVED_SHARED STV_DEFAULT"
__nv_reservedSMEM_offset_0_alias:
	.zero		0


//--------------------- .nv.global                --------------------------
	.section	.nv.global,"aw",@nobits
.nv.global:
	.type		_ZN40_INTERNAL_88afea34_4_k_cu_06614d9b_218854cute1_E,@object
	.size		_ZN40_INTERNAL_88afea34_4_k_cu_06614d9b_218854cute1_E,(_ZN40_INTERNAL_88afea34_4_k_cu_06614d9b_218854cuda3std3__45__cpo6cbeginE - _ZN40_INTERNAL_88afea34_4_k_cu_06614d9b_218854cute1_E)
_ZN40_INTERNAL_88afea34_4_k_cu_06614d9b_218854cute1_E:
	.zero		1
	.type		_ZN40_INTERNAL_88afea34_4_k_cu_06614d9b_218854cuda3std3__45__cpo6cbeginE,@object
	.size		_ZN40_INTERNAL_88afea34_4_k_cu_06614d9b_218854cuda3std3__45__cpo6cbeginE,(_ZN40_INTERNAL_88afea34_4_k_cu_06614d9b_218854cuda3std3__48in_placeE - _ZN40_INTERNAL_88afea34_4_k_cu_06614d9b_218854cuda3std3__45__cpo6cbeginE)
_ZN40_INTERNAL_88afea34_4_k_cu_06614d9b_218854cuda3std3__45__cpo6cbeginE:
	.zero		1
	.type		_ZN40_INTERNAL_88afea34_4_k_cu_06614d9b_218854cuda3std3__48in_placeE,@object
	.size		_ZN40_INTERNAL_88afea34_4_k_cu_06614d9b_218854cuda3std3__48in_placeE,(_ZN40_INTERNAL_88afea34_4_k_cu_06614d9b_218854cuda3std6ranges3__45__cpo9iter_moveE - _ZN40_INTERNAL_88afea34_4_k_cu_06614d9b_218854cuda3std3__48in_placeE)
_ZN40_INTERNAL_88afea34_4_k_cu_06614d9b_218854cuda3std3__48in_placeE:
	.zero		1
	.type		_ZN40_INTERNAL_88afea34_4_k_cu_06614d9b_218854cuda3std6ranges3__45__cpo9iter_moveE,@object
	.size		_ZN40_INTERNAL_88afea34_4_k_cu_06614d9b_218854cuda3std6ranges3__45__cpo9iter_moveE,(_ZN40_INTERNAL_88afea34_4_k_cu_06614d9b_218854cuda3std3__45__cpo5beginE - _ZN40_INTERNAL_88afea34_4_k_cu_06614d9b_218854cuda3std6ranges3__45__cpo9iter_moveE)
_ZN40_INTERNAL_88afea34_4_k_cu_06614d9b_218854cuda3std6ranges3__45__cpo9iter_moveE:
	.zero		1
	.type		_ZN40_INTERNAL_88afea34_4_k_cu_06614d9b_218854cuda3std3__45__cpo5beginE,@object
	.size		_ZN40_INTERNAL_88afea34_4_k_cu_06614d9b_218854cuda3std3__45__cpo5beginE,(_ZN40_INTERNAL_88afea34_4_k_cu_06614d9b_218854cuda3std3__442_GLOBAL__N__88afea34_4_k_cu_06614d9b_218856ignoreE - _ZN40_INTERNAL_88afea34_4_k_cu_06614d9b_218854cuda3std3__45__cpo5beginE)
_ZN40_INTERNAL_88afea34_4_k_cu_06614d9b_218854cuda3std3__45__cpo5beginE:
	.zero		1
	.type		_ZN40_INTERNAL_88afea34_4_k_cu_06614d9b_218854cuda3std3__442_GLOBAL__N__88afea34_4_k_cu_06614d9b_218856ignoreE,@object
	.size		_ZN40_INTERNAL_88afea34_4_k_cu_06614d9b_218854cuda3std3__442_GLOBAL__N__88afea34_4_k_cu_06614d9b_218856ignoreE,(_ZN40_INTERNAL_88afea34_4_k_cu_06614d9b_218854cute7productE - _ZN40_INTERNAL_88afea34_4_k_cu_06614d9b_218854cuda3std3__442_GLOBAL__N__88afea34_4_k_cu_06614d9b_218856ignoreE)
_ZN40_INTERNAL_88afea34_4_k_cu_06614d9b_218854cuda3std3__442_GLOBAL__N__88afea34_4_k_cu_06614d9b_218856ignoreE:
	.zero		1
	.type		_ZN40_INTERNAL_88afea34_4_k_cu_06614d9b_218854cute7productE,@object
	.size		_ZN40_INTERNAL_88afea34_4_k_cu_06614d9b_218854cute7productE,(_ZN40_INTERNAL_88afea34_4_k_cu_06614d9b_218854cuda3std3__45__cpo3endE - _ZN40_INTERNAL_88afea34_4_k_cu_06614d9b_218854cute7productE)
_ZN40_INTERNAL_88afea34_4_k_cu_06614d9b_218854cute7productE:
	.zero		1
	.type		_ZN40_INTERNAL_88afea34_4_k_cu_06614d9b_218854cuda3std3__45__cpo3endE,@object
	.size		_ZN40_INTERNAL_88afea34_4_k_cu_06614d9b_218854cuda3std3__45__cpo3endE,(_ZN40_INTERNAL_88afea34_4_k_cu_06614d9b_218854cuda3std3__419piecewise_constructE - _ZN40_INTERNAL_88afea34_4_k_cu_06614d9b_218854cuda3std3__45__cpo3endE)
_ZN40_INTERNAL_88afea34_4_k_cu_06614d9b_218854cuda3std3__45__cpo3endE:
	.zero		1
	.type		_ZN40_INTERNAL_88afea34_4_k_cu_06614d9b_218854cuda3std3__419piecewise_constructE,@object
	.size		_ZN40_INTERNAL_88afea34_4_k_cu_06614d9b_218854cuda3std3__419piecewise_constructE,(_ZN40_INTERNAL_88afea34_4_k_cu_06614d9b_218854cuda3std3__45__cpo4cendE - _ZN40_INTERNAL_88afea34_4_k_cu_06614d9b_218854cuda3std3__419piecewise_constructE)
_ZN40_INTERNAL_88afea34_4_k_cu_06614d9b_218854cuda3std3__419piecewise_constructE:
	.zero		1
	.type		_ZN40_INTERNAL_88afea34_4_k_cu_06614d9b_218854cuda3std3__45__cpo4cendE,@object
	.size		_ZN40_INTERNAL_88afea34_4_k_cu_06614d9b_218854cuda3std3__45__cpo4cendE,(_ZN40_INTERNAL_88afea34_4_k_cu_06614d9b_218854cuda3std6ranges3__45__cpo4swapE - _ZN40_INTERNAL_88afea34_4_k_cu_06614d9b_218854cuda3std3__45__cpo4cendE)
_ZN40_INTERNAL_88afea34_4_k_cu_06614d9b_218854cuda3std3__45__cpo4cendE:
	.zero		1
	.type		_ZN40_INTERNAL_88afea34_4_k_cu_06614d9b_218854cuda3std6ranges3__45__cpo4swapE,@object
	.size		_ZN40_INTERNAL_88afea34_4_k_cu_06614d9b_218854cuda3std6ranges3__45__cpo4swapE,(.L_7 - _ZN40_INTERNAL_88afea34_4_k_cu_06614d9b_218854cuda3std6ranges3__45__cpo4swapE)
_ZN40_INTERNAL_88afea34_4_k_cu_06614d9b_218854cuda3std6ranges3__45__cpo4swapE:
	.zero		1
.L_7:


//--------------------- .nv.constant0._ZN7cutlass13device_kernelINS_4gemm6kernel13GemmUniversalIN4cute5tupleIJiiiiEEENS1_10collective13CollectiveMmaINS1_37MainloopSm90TmaGmmaWarpSpecializedFP8ILi28ENS5_IJNS4_1CILi8EEENSA_ILi1EEESC_EEENS1_32KernelTmaWarpSpecializedPingpongEEENS5_IJNSA_ILi64EEESG_SG_EEENS_12float_e4m3_tENS5_IJlSC_lEEESI_SJ_NS4_8TiledMMAINS4_8MMA_AtomIJNS4_4SM904GMMA30MMA_64x64x32_F32E4M3E4M3_SS_TNILNSN_7ScaleInE1ELSP_1EEEEEENS4_6LayoutINS5_IJSC_SC_SC_EEENS5_IJNSA_ILi0EEESU_SU_EEEEENS5_IJNS4_10UnderscoreESX_SX_EEEEENS4_13SM90_TMA_LOADENS4_14ComposedLayoutINS4_7SwizzleILi2ELi4ELi3EEENS4_18smem_ptr_flag_bitsILi8EEENSS_INS5_IJSB_SG_EEENS5_IJSG_SC_EEEEEEEvNS4_8identityENS4_23SM90_TMA_LOAD_MULTICASTES19_vS1A_EENS_8epilogue10collective6detail29Sm90TmaWarpSpecializedAdapterINS1E_15DefaultEpilogueISI_SJ_SJ_NS1D_6thread17LinearCombinationISI_Li1EffLNS1I_9ScaleType4KindE0ELNS_15FloatRoundStyleE2ESI_EENS1_15EpilogueDefaultEEEEEvvEEEEvNT_6ParamsE --------------------------
	.section	.nv.constant0._ZN7cutlass13device_kernelINS_4gemm6kernel13GemmUniversalIN4cute5tupleIJiiiiEEENS1_10collective13CollectiveMmaINS1_37MainloopSm90TmaGmmaWarpSpecializedFP8ILi28ENS5_IJNS4_1CILi8EEENSA_ILi1EEESC_EEENS1_32KernelTmaWarpSpecializedPingpongEEENS5_IJNSA_ILi64EEESG_SG_EEENS_12float_e4m3_tENS5_IJlSC_lEEESI_SJ_NS4_8TiledMMAINS4_8MMA_AtomIJNS4_4SM904GMMA30MMA_64x64x32_F32E4M3E4M3_SS_TNILNSN_7ScaleInE1ELSP_1EEEEEENS4_6LayoutINS5_IJSC_SC_SC_EEENS5_IJNSA_ILi0EEESU_SU_EEEEENS5_IJNS4_10UnderscoreESX_SX_EEEEENS4_13SM90_TMA_LOADENS4_14ComposedLayoutINS4_7SwizzleILi2ELi4ELi3EEENS4_18smem_ptr_flag_bitsILi8EEENSS_INS5_IJSB_SG_EEENS5_IJSG_SC_EEEEEEEvNS4_8identityENS4_23SM90_TMA_LOAD_MULTICASTES19_vS1A_EENS_8epilogue10collective6detail29Sm90TmaWarpSpecializedAdapterINS1E_15DefaultEpilogueISI_SJ_SJ_NS1D_6thread17LinearCombinationISI_Li1EffLNS1I_9ScaleType4KindE0ELNS_15FloatRoundStyleE2ESI_EENS1_15EpilogueDefaultEEEEEvvEEEEvNT_6ParamsE,"a",@progbits
	.sectionflags	@""
	.align	4
.nv.constant0._ZN7cutlass13device_kernelINS_4gemm6kernel13GemmUniversalIN4cute5tupleIJiiiiEEENS1_10collective13CollectiveMmaINS1_37MainloopSm90TmaGmmaWarpSpecializedFP8ILi28ENS5_IJNS4_1CILi8EEENSA_ILi1EEESC_EEENS1_32KernelTmaWarpSpecializedPingpongEEENS5_IJNSA_ILi64EEESG_SG_EEENS_12float_e4m3_tENS5_IJlSC_lEEESI_SJ_NS4_8TiledMMAINS4_8MMA_AtomIJNS4_4SM904GMMA30MMA_64x64x32_F32E4M3E4M3_SS_TNILNSN_7ScaleInE1ELSP_1EEEEEENS4_6LayoutINS5_IJSC_SC_SC_EEENS5_IJNSA_ILi0EEESU_SU_EEEEENS5_IJNS4_10UnderscoreESX_SX_EEEEENS4_13SM90_TMA_LOADENS4_14ComposedLayoutINS4_7SwizzleILi2ELi4ELi3EEENS4_18smem_ptr_flag_bitsILi8EEENSS_INS5_IJSB_SG_EEENS5_IJSG_SC_EEEEEEEvNS4_8identityENS4_23SM90_TMA_LOAD_MULTICASTES19_vS1A_EENS_8epilogue10collective6detail29Sm90TmaWarpSpecializedAdapterINS1E_15DefaultEpilogueISI_SJ_SJ_NS1D_6thread17LinearCombinationISI_Li1EffLNS1I_9ScaleType4KindE0ELNS_15FloatRoundStyleE2ESI_EENS1_15EpilogueDefaultEEEEEvvEEEEvNT_6ParamsE:
	.zero		1664


//--------------------- SYMBOLS --------------------------

	.type		.nv.reservedSmem.offset0,@object
	.size		.nv.reservedSmem.offset0,0x4
